	.target	sm_90a

	.elftype	@"ET_EXEC"


//--------------------- .note.nv.tkinfo           --------------------------
	.section	.note.nv.tkinfo,"",@"SHT_NOTE"
	.sectionflags	@"SHF_NOTE_NV_TKINFO"
	.tkinfo
        /*0018*/ 	.word	0x00000002
        /*0030*/ 	.string	""
        /*0030*/ 	.string	"ptxas"
        /*0030*/ 	.string	"Cuda compilation tools, release 13.0, V13.0.88"
        /*0030*/ 	.string	"Build cuda_13.0.r13.0/compiler.36424714_0"
        /*0030*/ 	.string	"-arch sm_90a -m 64 "



//--------------------- .note.nv.cuinfo           --------------------------
	.section	.note.nv.cuinfo,"",@"SHT_NOTE"
	.sectionflags	@"SHF_NOTE_NV_CUINFO"
        /*0018*/ 	.short	0x0002
        /*001a*/ 	.short	0x005a
        /*001c*/ 	.short	0x0082
	.zero		2


//--------------------- .nv.info                  --------------------------
	.section	.nv.info,"",@"SHT_CUDA_INFO"
	.align	4


	//----- nvinfo : EIATTR_REGCOUNT
	.align		4
        /*0000*/ 	.byte	0x04, 0x2f
        /*0002*/ 	.short	(.L_15 - .L_14)
	.align		4
.L_14:
        /*0004*/ 	.word	index@(_ZN7cutlass13device_kernelINS_4gemm6kernel13GemmUniversalIN4cute5tupleIJiiiiEEENS1_10collective13CollectiveMmaINS1_34MainloopSm90TmaGmmaWarpSpecializedILi18ENS5_IJNS4_1CILi1EEESB_SB_EEENS1_35KernelTmaWarpSpecializedCooperativeEEENS5_IJNSA_ILi128EEENSA_ILi64EEENSA_ILi32EEEEEENS_6half_tENS5_IJSB_llEEESJ_NS5_IJlSB_lEEENS4_8TiledMMAINS4_8MMA_AtomIJNS4_4SM904GMMA25MMA_64x64x16_F32F16F16_SSILNSP_5MajorE1ELSR_0ELNSP_7ScaleInE1ELSS_1EEEEEENS4_6LayoutINS5_IJNSA_ILi2EEESB_SB_EEENS5_IJSB_NSA_ILi0EEESY_EEEEENS5_IJNS4_10UnderscoreES11_S11_EEEEENS4_13SM90_TMA_LOADENS4_14ComposedLayoutINS4_7SwizzleILi3ELi4ELi3EEENS4_18smem_ptr_flag_bitsILi16EEENSV_INS5_IJSG_NSA_ILi8EEEEEENS5_IJSB_SG_EEEEEEEvNS4_8identityES14_NS15_INS16_ILi2ELi4ELi3EEES19_NSV_INS5_IJS1A_SH_EEENS5_IJSH_SB_EEEEEEEvS1F_EENS_8epilogue10collective6detail29Sm90TmaWarpSpecializedAdapterINS1N_15DefaultEpilogueISJ_SL_SL_NS1M_6thread17LinearCombinationISJ_Li1EffLNS1R_9ScaleType4KindE0ELNS_15FloatRoundStyleE2ESJ_EENS1_15EpilogueDefaultEEEEEvvEEEEvNT_6ParamsE)
        /*0008*/ 	.word	0x000000a8


	//----- nvinfo : EIATTR_FRAME_SIZE
	.align		4
.L_15:
        /*000c*/ 	.byte	0x04, 0x11
        /*000e*/ 	.short	(.L_17 - .L_16)
	.align		4
.L_16:
        /*0010*/ 	.word	index@(_ZN7cutlass13device_kernelINS_4gemm6kernel13GemmUniversalIN4cute5tupleIJiiiiEEENS1_10collective13CollectiveMmaINS1_34MainloopSm90TmaGmmaWarpSpecializedILi18ENS5_IJNS4_1CILi1EEESB_SB_EEENS1_35KernelTmaWarpSpecializedCooperativeEEENS5_IJNSA_ILi128EEENSA_ILi64EEENSA_ILi32EEEEEENS_6half_tENS5_IJSB_llEEESJ_NS5_IJlSB_lEEENS4_8TiledMMAINS4_8MMA_AtomIJNS4_4SM904GMMA25MMA_64x64x16_F32F16F16_SSILNSP_5MajorE1ELSR_0ELNSP_7ScaleInE1ELSS_1EEEEEENS4_6LayoutINS5_IJNSA_ILi2EEESB_SB_EEENS5_IJSB_NSA_ILi0EEESY_EEEEENS5_IJNS4_10UnderscoreES11_S11_EEEEENS4_13SM90_TMA_LOADENS4_14ComposedLayoutINS4_7SwizzleILi3ELi4ELi3EEENS4_18smem_ptr_flag_bitsILi16EEENSV_INS5_IJSG_NSA_ILi8EEEEEENS5_IJSB_SG_EEEEEEEvNS4_8identityES14_NS15_INS16_ILi2ELi4ELi3EEES19_NSV_INS5_IJS1A_SH_EEENS5_IJSH_SB_EEEEEEEvS1F_EENS_8epilogue10collective6detail29Sm90TmaWarpSpecializedAdapterINS1N_15DefaultEpilogueISJ_SL_SL_NS1M_6thread17LinearCombinationISJ_Li1EffLNS1R_9ScaleType4KindE0ELNS_15FloatRoundStyleE2ESJ_EENS1_15EpilogueDefaultEEEEEvvEEEEvNT_6ParamsE)
        /*0014*/ 	.word	0x00000000


	//----- nvinfo : EIATTR_MIN_STACK_SIZE
	.align		4
.L_17:
        /*0018*/ 	.byte	0x04, 0x12
        /*001a*/ 	.short	(.L_19 - .L_18)
	.align		4
.L_18:
        /*001c*/ 	.word	index@(_ZN7cutlass13device_kernelINS_4gemm6kernel13GemmUniversalIN4cute5tupleIJiiiiEEENS1_10collective13CollectiveMmaINS1_34MainloopSm90TmaGmmaWarpSpecializedILi18ENS5_IJNS4_1CILi1EEESB_SB_EEENS1_35KernelTmaWarpSpecializedCooperativeEEENS5_IJNSA_ILi128EEENSA_ILi64EEENSA_ILi32EEEEEENS_6half_tENS5_IJSB_llEEESJ_NS5_IJlSB_lEEENS4_8TiledMMAINS4_8MMA_AtomIJNS4_4SM904GMMA25MMA_64x64x16_F32F16F16_SSILNSP_5MajorE1ELSR_0ELNSP_7ScaleInE1ELSS_1EEEEEENS4_6LayoutINS5_IJNSA_ILi2EEESB_SB_EEENS5_IJSB_NSA_ILi0EEESY_EEEEENS5_IJNS4_10UnderscoreES11_S11_EEEEENS4_13SM90_TMA_LOADENS4_14ComposedLayoutINS4_7SwizzleILi3ELi4ELi3EEENS4_18smem_ptr_flag_bitsILi16EEENSV_INS5_IJSG_NSA_ILi8EEEEEENS5_IJSB_SG_EEEEEEEvNS4_8identityES14_NS15_INS16_ILi2ELi4ELi3EEES19_NSV_INS5_IJS1A_SH_EEENS5_IJSH_SB_EEEEEEEvS1F_EENS_8epilogue10collective6detail29Sm90TmaWarpSpecializedAdapterINS1N_15DefaultEpilogueISJ_SL_SL_NS1M_6thread17LinearCombinationISJ_Li1EffLNS1R_9ScaleType4KindE0ELNS_15FloatRoundStyleE2ESJ_EENS1_15EpilogueDefaultEEEEEvvEEEEvNT_6ParamsE)
        /*0020*/ 	.word	0x00000000
.L_19:


//--------------------- .nv.compat                --------------------------
	.section	.nv.compat,"",@"SHT_CUDA_COMPAT_INFO"
	.align	4
        /*0000*/ 	.byte	0x02, 0x09, 0x01, 0x00, 0x02, 0x02, 0x04, 0x00, 0x02, 0x05, 0x05, 0x00, 0x03, 0x07, 0x01, 0x01
        /*0010*/ 	.byte	0x02, 0x03, 0x01, 0x00, 0x02, 0x06, 0x01, 0x00, 0x04, 0x0b, 0x08, 0x00, 0x00, 0x00, 0x00, 0x00
        /*0020*/ 	.byte	0x00, 0x00, 0x00, 0x00


//--------------------- .nv.info._ZN7cutlass13device_kernelINS_4gemm6kernel13GemmUniversalIN4cute5tupleIJiiiiEEENS1_10collective13CollectiveMmaINS1_34MainloopSm90TmaGmmaWarpSpecializedILi18ENS5_IJNS4_1CILi1EEESB_SB_EEENS1_35KernelTmaWarpSpecializedCooperativeEEENS5_IJNSA_ILi128EEENSA_ILi64EEENSA_ILi32EEEEEENS_6half_tENS5_IJSB_llEEESJ_NS5_IJlSB_lEEENS4_8TiledMMAINS4_8MMA_AtomIJNS4_4SM904GMMA25MMA_64x64x16_F32F16F16_SSILNSP_5MajorE1ELSR_0ELNSP_7ScaleInE1ELSS_1EEEEEENS4_6LayoutINS5_IJNSA_ILi2EEESB_SB_EEENS5_IJSB_NSA_ILi0EEESY_EEEEENS5_IJNS4_10UnderscoreES11_S11_EEEEENS4_13SM90_TMA_LOADENS4_14ComposedLayoutINS4_7SwizzleILi3ELi4ELi3EEENS4_18smem_ptr_flag_bitsILi16EEENSV_INS5_IJSG_NSA_ILi8EEEEEENS5_IJSB_SG_EEEEEEEvNS4_8identityES14_NS15_INS16_ILi2ELi4ELi3EEES19_NSV_INS5_IJS1A_SH_EEENS5_IJSH_SB_EEEEEEEvS1F_EENS_8epilogue10collective6detail29Sm90TmaWarpSpecializedAdapterINS1N_15DefaultEpilogueISJ_SL_SL_NS1M_6thread17LinearCombinationISJ_Li1EffLNS1R_9ScaleType4KindE0ELNS_15FloatRoundStyleE2ESJ_EENS1_15EpilogueDefaultEEEEEvvEEEEvNT_6ParamsE --------------------------
	.section	.nv.info._ZN7cutlass13device_kernelINS_4gemm6kernel13GemmUniversalIN4cute5tupleIJiiiiEEENS1_10collective13CollectiveMmaINS1_34MainloopSm90TmaGmmaWarpSpecializedILi18ENS5_IJNS4_1CILi1EEESB_SB_EEENS1_35KernelTmaWarpSpecializedCooperativeEEENS5_IJNSA_ILi128EEENSA_ILi64EEENSA_ILi32EEEEEENS_6half_tENS5_IJSB_llEEESJ_NS5_IJlSB_lEEENS4_8TiledMMAINS4_8MMA_AtomIJNS4_4SM904GMMA25MMA_64x64x16_F32F16F16_SSILNSP_5MajorE1ELSR_0ELNSP_7ScaleInE1ELSS_1EEEEEENS4_6LayoutINS5_IJNSA_ILi2EEESB_SB_EEENS5_IJSB_NSA_ILi0EEESY_EEEEENS5_IJNS4_10UnderscoreES11_S11_EEEEENS4_13SM90_TMA_LOADENS4_14ComposedLayoutINS4_7SwizzleILi3ELi4ELi3EEENS4_18smem_ptr_flag_bitsILi16EEENSV_INS5_IJSG_NSA_ILi8EEEEEENS5_IJSB_SG_EEEEEEEvNS4_8identityES14_NS15_INS16_ILi2ELi4ELi3EEES19_NSV_INS5_IJS1A_SH_EEENS5_IJSH_SB_EEEEEEEvS1F_EENS_8epilogue10collective6detail29Sm90TmaWarpSpecializedAdapterINS1N_15DefaultEpilogueISJ_SL_SL_NS1M_6thread17LinearCombinationISJ_Li1EffLNS1R_9ScaleType4KindE0ELNS_15FloatRoundStyleE2ESJ_EENS1_15EpilogueDefaultEEEEEvvEEEEvNT_6ParamsE,"",@"SHT_CUDA_INFO"
	.sectionflags	@""
	.align	4


	//----- nvinfo : EIATTR_CUDA_API_VERSION
	.align		4
        /*0000*/ 	.byte	0x04, 0x37
        /*0002*/ 	.short	(.L_21 - .L_20)
.L_20:
        /*0004*/ 	.word	0x00000082


	//----- nvinfo : EIATTR_KPARAM_INFO
	.align		4
.L_21:
        /*0008*/ 	.byte	0x04, 0x17
        /*000a*/ 	.short	(.L_23 - .L_22)
.L_22:
        /*000c*/ 	.word	0x00000000
        /*0010*/ 	.short	0x0000
        /*0012*/ 	.short	0x0070
        /*0014*/ 	.byte	0x00, 0xf0, 0x01, 0x10


	//----- nvinfo : EIATTR_SPARSE_MMA_MASK
	.align		4
.L_23:
        /*0018*/ 	.byte	0x03, 0x50
        /*001a*/ 	.short	0x0000


	//----- nvinfo : EIATTR_MAXREG_COUNT
	.align		4
        /*001c*/ 	.byte	0x03, 0x1b
        /*001e*/ 	.short	0x00a8


	//----- nvinfo : EIATTR_NUM_BARRIERS
	.align		4
        /*0020*/ 	.byte	0x02, 0x4c
        /*0022*/ 	.byte	0x01
	.zero		1


	//----- nvinfo : EIATTR_EXTERNS
	.align		4
        /*0024*/ 	.byte	0x04, 0x0f
        /*0026*/ 	.short	(.L_25 - .L_24)


	//   ....[0]....
	.align		4
.L_24:
        /*0028*/ 	.word	index@(__assertfail)


	//----- nvinfo : EIATTR_MERCURY_ISA_VERSION
	.align		4
.L_25:
        /*002c*/ 	.byte	0x03, 0x5f
        /*002e*/ 	.short	0x0101


	//----- nvinfo : EIATTR_INT_WARP_WIDE_INSTR_OFFSETS
	.align		4
        /*0030*/ 	.byte	0x04, 0x31
        /*0032*/ 	.short	(.L_27 - .L_26)


	//   ....[0]....
.L_26:
        /*0034*/ 	.word	0x000005a0


	//   ....[1]....
        /*0038*/ 	.word	0x000005d0


	//   ....[2]....
        /*003c*/ 	.word	0x000006b0


	//----- nvinfo : EIATTR_COOP_GROUP_MASK_REGIDS
	.align		4
.L_27:
        /*0040*/ 	.byte	0x04, 0x29
        /*0042*/ 	.short	(.L_29 - .L_28)


	//   ....[0]....
.L_28:
        /*0044*/ 	.word	0xffffffff


	//   ....[1]....
        /*0048*/ 	.word	0xffffffff


	//   ....[2]....
        /*004c*/ 	.word	0xffffffff


	//   ....[3]....
        /*0050*/ 	.word	0xffffffff


	//   ....[4]....
        /*0054*/ 	.word	0xffffffff


	//----- nvinfo : EIATTR_COOP_GROUP_INSTR_OFFSETS
	.align		4
.L_29:
        /*0058*/ 	.byte	0x04, 0x28
        /*005a*/ 	.short	(.L_31 - .L_30)


	//   ....[0]....
.L_30:
        /*005c*/ 	.word	0x00000060


	//   ....[1]....
        /*0060*/ 	.word	0x00000070


	//   ....[2]....
        /*0064*/ 	.word	0x00000130


	//   ....[3]....
        /*0068*/ 	.word	0x000004b0


	//   ....[4]....
        /*006c*/ 	.word	0x00001160


	//----- nvinfo : EIATTR_REG_RECONFIG
	.align		4
.L_31:
        /*0070*/ 	.byte	0x01, 0x54
	.zero		2


	//----- nvinfo : EIATTR_SYSCALL_OFFSETS
	.align		4
        /*0074*/ 	.byte	0x04, 0x46
        /*0076*/ 	.short	(.L_33 - .L_32)


	//   ....[0]....
.L_32:
        /*0078*/ 	.word	0x00001320


	//----- nvinfo : EIATTR_MBARRIER_INSTR_OFFSETS
	.align		4
.L_33:
        /*007c*/ 	.byte	0x04, 0x39
        /*007e*/ 	.short	(.L_35 - .L_34)


	//   ....[0]....
.L_34:
        /*0080*/ 	.word	0x00000250
        /*0084*/ 	.word	0x000000ff
        /*0088*/ 	.word	0x00000000
        /*008c*/ 	.short	0x0100
        /*008e*/ 	.byte	0x08
	.zero		1


	//   ....[1]....
        /*0090*/ 	.word	0x00000260
        /*0094*/ 	.word	0x000000ff
        /*0098*/ 	.word	0x00000090
        /*009c*/ 	.short	0x0100
        /*009e*/ 	.byte	0x08
	.zero		1


	//   ....[2]....
        /*00a0*/ 	.word	0x00000270
        /*00a4*/ 	.word	0x000000ff
        /*00a8*/ 	.word	0x00000008
        /*00ac*/ 	.short	0x0100
        /*00ae*/ 	.byte	0x08
	.zero		1


	//   ....[3]....
        /*00b0*/ 	.word	0x00000280
        /*00b4*/ 	.word	0x000000ff
        /*00b8*/ 	.word	0x00000098
        /*00bc*/ 	.short	0x0100
        /*00be*/ 	.byte	0x08
	.zero		1


	//   ....[4]....
        /*00c0*/ 	.word	0x00000290
        /*00c4*/ 	.word	0x000000ff
        /*00c8*/ 	.word	0x00000010
        /*00cc*/ 	.short	0x0100
        /*00ce*/ 	.byte	0x08
	.zero		1


	//   ....[5]....
        /*00d0*/ 	.word	0x000002a0
        /*00d4*/ 	.word	0x000000ff
        /*00d8*/ 	.word	0x000000a0
        /*00dc*/ 	.short	0x0100
        /*00de*/ 	.byte	0x08
	.zero		1


	//   ....[6]....
        /*00e0*/ 	.word	0x000002b0
        /*00e4*/ 	.word	0x000000ff
        /*00e8*/ 	.word	0x00000018
        /*00ec*/ 	.short	0x0100
        /*00ee*/ 	.byte	0x08
	.zero		1


	//   ....[7]....
        /*00f0*/ 	.word	0x000002c0
        /*00f4*/ 	.word	0x000000ff
        /*00f8*/ 	.word	0x000000a8
        /*00fc*/ 	.short	0x0100
        /*00fe*/ 	.byte	0x08
	.zero		1


	//   ....[8]....
        /*0100*/ 	.word	0x000002d0
        /*0104*/ 	.word	0x000000ff
        /*0108*/ 	.word	0x00000020
        /*010c*/ 	.short	0x0100
        /*010e*/ 	.byte	0x08
	.zero		1


	//   ....[9]....
        /*0110*/ 	.word	0x000002e0
        /*0114*/ 	.word	0x000000ff
        /*0118*/ 	.word	0x000000b0
        /*011c*/ 	.short	0x0100
        /*011e*/ 	.byte	0x08
	.zero		1


	//   ....[10]....
        /*0120*/ 	.word	0x000002f0
        /*0124*/ 	.word	0x000000ff
        /*0128*/ 	.word	0x00000028
        /*012c*/ 	.short	0x0100
        /*012e*/ 	.byte	0x08
	.zero		1


	//   ....[11]....
        /*0130*/ 	.word	0x00000300
        /*0134*/ 	.word	0x000000ff
        /*0138*/ 	.word	0x000000b8
        /*013c*/ 	.short	0x0100
        /*013e*/ 	.byte	0x08
	.zero		1


	//   ....[12]....
        /*0140*/ 	.word	0x00000310
        /*0144*/ 	.word	0x000000ff
        /*0148*/ 	.word	0x00000030
        /*014c*/ 	.short	0x0100
        /*014e*/ 	.byte	0x08
	.zero		1


	//   ....[13]....
        /*0150*/ 	.word	0x00000320
        /*0154*/ 	.word	0x000000ff
        /*0158*/ 	.word	0x000000c0
        /*015c*/ 	.short	0x0100
        /*015e*/ 	.byte	0x08
	.zero		1


	//   ....[14]....
        /*0160*/ 	.word	0x00000330
        /*0164*/ 	.word	0x000000ff
        /*0168*/ 	.word	0x00000038
        /*016c*/ 	.short	0x0100
        /*016e*/ 	.byte	0x08
	.zero		1


	//   ....[15]....
        /*0170*/ 	.word	0x00000340
        /*0174*/ 	.word	0x000000ff
        /*0178*/ 	.word	0x000000c8
        /*017c*/ 	.short	0x0100
        /*017e*/ 	.byte	0x08
	.zero		1


	//   ....[16]....
        /*0180*/ 	.word	0x00000350
        /*0184*/ 	.word	0x000000ff
        /*0188*/ 	.word	0x00000040
        /*018c*/ 	.short	0x0100
        /*018e*/ 	.byte	0x08
	.zero		1


	//   ....[17]....
        /*0190*/ 	.word	0x00000360
        /*0194*/ 	.word	0x000000ff
        /*0198*/ 	.word	0x000000d0
        /*019c*/ 	.short	0x0100
        /*019e*/ 	.byte	0x08
	.zero		1


	//   ....[18]....
        /*01a0*/ 	.word	0x00000370
        /*01a4*/ 	.word	0x000000ff
        /*01a8*/ 	.word	0x00000048
        /*01ac*/ 	.short	0x0100
        /*01ae*/ 	.byte	0x08
	.zero		1


	//   ....[19]....
        /*01b0*/ 	.word	0x00000380
        /*01b4*/ 	.word	0x000000ff
        /*01b8*/ 	.word	0x000000d8
        /*01bc*/ 	.short	0x0100
        /*01be*/ 	.byte	0x08
	.zero		1


	//   ....[20]....
        /*01c0*/ 	.word	0x00000390
        /*01c4*/ 	.word	0x000000ff
        /*01c8*/ 	.word	0x00000050
        /*01cc*/ 	.short	0x0100
        /*01ce*/ 	.byte	0x08
	.zero		1


	//   ....[21]....
        /*01d0*/ 	.word	0x000003a0
        /*01d4*/ 	.word	0x000000ff
        /*01d8*/ 	.word	0x000000e0
        /*01dc*/ 	.short	0x0100
        /*01de*/ 	.byte	0x08
	.zero		1


	//   ....[22]....
        /*01e0*/ 	.word	0x000003b0
        /*01e4*/ 	.word	0x000000ff
        /*01e8*/ 	.word	0x00000058
        /*01ec*/ 	.short	0x0100
        /*01ee*/ 	.byte	0x08
	.zero		1


	//   ....[23]....
        /*01f0*/ 	.word	0x000003c0
        /*01f4*/ 	.word	0x000000ff
        /*01f8*/ 	.word	0x000000e8
        /*01fc*/ 	.short	0x0100
        /*01fe*/ 	.byte	0x08
	.zero		1


	//   ....[24]....
        /*0200*/ 	.word	0x000003d0
        /*0204*/ 	.word	0x000000ff
        /*0208*/ 	.word	0x00000060
        /*020c*/ 	.short	0x0100
        /*020e*/ 	.byte	0x08
	.zero		1


	//   ....[25]....
        /*0210*/ 	.word	0x000003e0
        /*0214*/ 	.word	0x000000ff
        /*0218*/ 	.word	0x000000f0
        /*021c*/ 	.short	0x0100
        /*021e*/ 	.byte	0x08
	.zero		1


	//   ....[26]....
        /*0220*/ 	.word	0x000003f0
        /*0224*/ 	.word	0x000000ff
        /*0228*/ 	.word	0x00000068
        /*022c*/ 	.short	0x0100
        /*022e*/ 	.byte	0x08
	.zero		1


	//   ....[27]....
        /*0230*/ 	.word	0x00000400
        /*0234*/ 	.word	0x000000ff
        /*0238*/ 	.word	0x000000f8
        /*023c*/ 	.short	0x0100
        /*023e*/ 	.byte	0x08
	.zero		1


	//   ....[28]....
        /*0240*/ 	.word	0x00000410
        /*0244*/ 	.word	0x000000ff
        /*0248*/ 	.word	0x00000070
        /*024c*/ 	.short	0x0100
        /*024e*/ 	.byte	0x08
	.zero		1


	//   ....[29]....
        /*0250*/ 	.word	0x00000420
        /*0254*/ 	.word	0x000000ff
        /*0258*/ 	.word	0x00000100
        /*025c*/ 	.short	0x0100
        /*025e*/ 	.byte	0x08
	.zero		1


	//   ....[30]....
        /*0260*/ 	.word	0x00000430
        /*0264*/ 	.word	0x000000ff
        /*0268*/ 	.word	0x00000078
        /*026c*/ 	.short	0x0100
        /*026e*/ 	.byte	0x08
	.zero		1


	//   ....[31]....
        /*0270*/ 	.word	0x00000440
        /*0274*/ 	.word	0x000000ff
        /*0278*/ 	.word	0x00000108
        /*027c*/ 	.short	0x0100
        /*027e*/ 	.byte	0x08
	.zero		1


	//   ....[32]....
        /*0280*/ 	.word	0x00000450
        /*0284*/ 	.word	0x000000ff
        /*0288*/ 	.word	0x00000080
        /*028c*/ 	.short	0x0100
        /*028e*/ 	.byte	0x08
	.zero		1


	//   ....[33]....
        /*0290*/ 	.word	0x00000460
        /*0294*/ 	.word	0x000000ff
        /*0298*/ 	.word	0x00000110
        /*029c*/ 	.short	0x0100
        /*029e*/ 	.byte	0x08
	.zero		1


	//   ....[34]....
        /*02a0*/ 	.word	0x00000470
        /*02a4*/ 	.word	0x000000ff
        /*02a8*/ 	.word	0x00000088
        /*02ac*/ 	.short	0x0100
        /*02ae*/ 	.byte	0x08
	.zero		1


	//   ....[35]....
        /*02b0*/ 	.word	0x00000480
        /*02b4*/ 	.word	0x000000ff
        /*02b8*/ 	.word	0x00000118
        /*02bc*/ 	.short	0x0100
        /*02be*/ 	.byte	0x08
	.zero		1


	//   ....[36]....
        /*02c0*/ 	.word	0x00000720
        /*02c4*/ 	.word	0x000000ff
        /*02c8*/ 	.word	0x00000130
        /*02cc*/ 	.short	0x0100
        /*02ce*/ 	.byte	0x06
	.zero		1


	//   ....[37]....
        /*02d0*/ 	.word	0x00000780
        /*02d4*/ 	.word	0x000000ff
        /*02d8*/ 	.word	0x00000138
        /*02dc*/ 	.short	0x0100
        /*02de*/ 	.byte	0x06
	.zero		1


	//   ....[38]....
        /*02e0*/ 	.word	0x000013a0
        /*02e4*/ 	.word	0x00000003
        /*02e8*/ 	.word	0x00000000
        /*02ec*/ 	.short	0x010a
        /*02ee*/ 	.byte	0x3f
	.zero		1


	//   ....[39]....
        /*02f0*/ 	.word	0x000013e0
        /*02f4*/ 	.word	0x00000003
        /*02f8*/ 	.word	0x00000000
        /*02fc*/ 	.short	0x010a
        /*02fe*/ 	.byte	0x3f
	.zero		1


	//   ....[40]....
        /*0300*/ 	.word	0x00001670
        /*0304*/ 	.word	0x000000ff
        /*0308*/ 	.word	0x00000000
        /*030c*/ 	.short	0x010a
        /*030e*/ 	.byte	0x04
	.zero		1


	//   ....[41]....
        /*0310*/ 	.word	0x000016b0
        /*0314*/ 	.word	0x000000ff
        /*0318*/ 	.word	0x00000000
        /*031c*/ 	.short	0x010a
        /*031e*/ 	.byte	0x04
	.zero		1


	//   ....[42]....
        /*0320*/ 	.word	0x00001810
        /*0324*/ 	.word	0x000000ff
        /*0328*/ 	.word	0x00000000
        /*032c*/ 	.short	0x0101
        /*032e*/ 	.byte	0x04
	.zero		1


	//   ....[43]....
        /*0330*/ 	.word	0x00001a10
        /*0334*/ 	.word	0x000000ff
        /*0338*/ 	.word	0x00000000
        /*033c*/ 	.short	0x0101
        /*033e*/ 	.byte	0x06
	.zero		1


	//   ....[44]....
        /*0340*/ 	.word	0x00004fc0
        /*0344*/ 	.word	0x0000000e
        /*0348*/ 	.word	0x00000090
        /*034c*/ 	.short	0x010a
        /*034e*/ 	.byte	0x3f
	.zero		1


	//   ....[45]....
        /*0350*/ 	.word	0x000053a0
        /*0354*/ 	.word	0x00000006
        /*0358*/ 	.word	0x00000138
        /*035c*/ 	.short	0x0101
        /*035e*/ 	.byte	0x3f
	.zero		1


	//   ....[46]....
        /*0360*/ 	.word	0x00005ad0
        /*0364*/ 	.word	0x00000007
        /*0368*/ 	.word	0x00000000
        /*036c*/ 	.short	0x010a
        /*036e*/ 	.byte	0x3f
	.zero		1


	//   ....[47]....
        /*0370*/ 	.word	0x00005b50
        /*0374*/ 	.word	0x00000009
        /*0378*/ 	.word	0x00000000
        /*037c*/ 	.short	0x010a
        /*037e*/ 	.byte	0x3f
	.zero		1


	//   ....[48]....
        /*0380*/ 	.word	0x00005be0
        /*0384*/ 	.word	0x00000006
        /*0388*/ 	.word	0x00000000
        /*038c*/ 	.short	0x010a
        /*038e*/ 	.byte	0x3f
	.zero		1


	//   ....[49]....
        /*0390*/ 	.word	0x00005c70
        /*0394*/ 	.word	0x00000009
        /*0398*/ 	.word	0x00000000
        /*039c*/ 	.short	0x010a
        /*039e*/ 	.byte	0x3f
	.zero		1


	//   ....[50]....
        /*03a0*/ 	.word	0x00005d00
        /*03a4*/ 	.word	0x00000006
        /*03a8*/ 	.word	0x00000000
        /*03ac*/ 	.short	0x010a
        /*03ae*/ 	.byte	0x3f
	.zero		1


	//   ....[51]....
        /*03b0*/ 	.word	0x00005d90
        /*03b4*/ 	.word	0x00000009
        /*03b8*/ 	.word	0x00000000
        /*03bc*/ 	.short	0x010a
        /*03be*/ 	.byte	0x3f
	.zero		1


	//   ....[52]....
        /*03c0*/ 	.word	0x00005e20
        /*03c4*/ 	.word	0x00000006
        /*03c8*/ 	.word	0x00000000
        /*03cc*/ 	.short	0x010a
        /*03ce*/ 	.byte	0x3f
	.zero		1


	//   ....[53]....
        /*03d0*/ 	.word	0x00005eb0
        /*03d4*/ 	.word	0x00000009
        /*03d8*/ 	.word	0x00000000
        /*03dc*/ 	.short	0x010a
        /*03de*/ 	.byte	0x3f
	.zero		1


	//   ....[54]....
        /*03e0*/ 	.word	0x00005f40
        /*03e4*/ 	.word	0x00000006
        /*03e8*/ 	.word	0x00000000
        /*03ec*/ 	.short	0x010a
        /*03ee*/ 	.byte	0x3f
	.zero		1


	//   ....[55]....
        /*03f0*/ 	.word	0x00005fd0
        /*03f4*/ 	.word	0x00000009
        /*03f8*/ 	.word	0x00000000
        /*03fc*/ 	.short	0x010a
        /*03fe*/ 	.byte	0x3f
	.zero		1


	//   ....[56]....
        /*0400*/ 	.word	0x00006060
        /*0404*/ 	.word	0x00000006
        /*0408*/ 	.word	0x00000000
        /*040c*/ 	.short	0x010a
        /*040e*/ 	.byte	0x3f
	.zero		1


	//   ....[57]....
        /*0410*/ 	.word	0x000060f0
        /*0414*/ 	.word	0x00000009
        /*0418*/ 	.word	0x00000000
        /*041c*/ 	.short	0x010a
        /*041e*/ 	.byte	0x3f
	.zero		1


	//   ....[58]....
        /*0420*/ 	.word	0x00006180
        /*0424*/ 	.word	0x00000006
        /*0428*/ 	.word	0x00000000
        /*042c*/ 	.short	0x010a
        /*042e*/ 	.byte	0x3f
	.zero		1


	//   ....[59]....
        /*0430*/ 	.word	0x00006210
        /*0434*/ 	.word	0x00000009
        /*0438*/ 	.word	0x00000000
        /*043c*/ 	.short	0x010a
        /*043e*/ 	.byte	0x3f
	.zero		1


	//   ....[60]....
        /*0440*/ 	.word	0x000062a0
        /*0444*/ 	.word	0x00000006
        /*0448*/ 	.word	0x00000000
        /*044c*/ 	.short	0x010a
        /*044e*/ 	.byte	0x3f
	.zero		1


	//   ....[61]....
        /*0450*/ 	.word	0x00006330
        /*0454*/ 	.word	0x00000009
        /*0458*/ 	.word	0x00000000
        /*045c*/ 	.short	0x010a
        /*045e*/ 	.byte	0x3f
	.zero		1


	//   ....[62]....
        /*0460*/ 	.word	0x000063c0
        /*0464*/ 	.word	0x00000006
        /*0468*/ 	.word	0x00000000
        /*046c*/ 	.short	0x010a
        /*046e*/ 	.byte	0x3f
	.zero		1


	//   ....[63]....
        /*0470*/ 	.word	0x00006450
        /*0474*/ 	.word	0x00000003
        /*0478*/ 	.word	0x00000000
        /*047c*/ 	.short	0x010a
        /*047e*/ 	.byte	0x3f
	.zero		1


	//   ....[64]....
        /*0480*/ 	.word	0x000064b0
        /*0484*/ 	.word	0x00000003
        /*0488*/ 	.word	0x00000000
        /*048c*/ 	.short	0x010a
        /*048e*/ 	.byte	0x3f
	.zero		1


	//   ....[65]....
        /*0490*/ 	.word	0x00006510
        /*0494*/ 	.word	0x00000004
        /*0498*/ 	.word	0x00000000
        /*049c*/ 	.short	0x010a
        /*049e*/ 	.byte	0x3f
	.zero		1


	//   ....[66]....
        /*04a0*/ 	.word	0x000065e0
        /*04a4*/ 	.word	0x0000000e
        /*04a8*/ 	.word	0x00000090
        /*04ac*/ 	.short	0x010a
        /*04ae*/ 	.byte	0x3f
	.zero		1


	//   ....[67]....
        /*04b0*/ 	.word	0x000066b0
        /*04b4*/ 	.word	0x00000007
        /*04b8*/ 	.word	0x00000000
        /*04bc*/ 	.short	0x010a
        /*04be*/ 	.byte	0x3f
	.zero		1


	//   ....[68]....
        /*04c0*/ 	.word	0x00006700
        /*04c4*/ 	.word	0x00000009
        /*04c8*/ 	.word	0x00000000
        /*04cc*/ 	.short	0x010a
        /*04ce*/ 	.byte	0x3f
	.zero		1


	//   ....[69]....
        /*04d0*/ 	.word	0x00006750
        /*04d4*/ 	.word	0x00000006
        /*04d8*/ 	.word	0x00000000
        /*04dc*/ 	.short	0x010a
        /*04de*/ 	.byte	0x3f
	.zero		1


	//   ....[70]....
        /*04e0*/ 	.word	0x000067a0
        /*04e4*/ 	.word	0x00000009
        /*04e8*/ 	.word	0x00000000
        /*04ec*/ 	.short	0x010a
        /*04ee*/ 	.byte	0x3f
	.zero		1


	//   ....[71]....
        /*04f0*/ 	.word	0x000067f0
        /*04f4*/ 	.word	0x00000006
        /*04f8*/ 	.word	0x00000000
        /*04fc*/ 	.short	0x010a
        /*04fe*/ 	.byte	0x3f
	.zero		1


	//   ....[72]....
        /*0500*/ 	.word	0x00006840
        /*0504*/ 	.word	0x00000009
        /*0508*/ 	.word	0x00000000
        /*050c*/ 	.short	0x010a
        /*050e*/ 	.byte	0x3f
	.zero		1


	//   ....[73]....
        /*0510*/ 	.word	0x00006890
        /*0514*/ 	.word	0x00000006
        /*0518*/ 	.word	0x00000000
        /*051c*/ 	.short	0x010a
        /*051e*/ 	.byte	0x3f
	.zero		1


	//   ....[74]....
        /*0520*/ 	.word	0x000068e0
        /*0524*/ 	.word	0x00000009
        /*0528*/ 	.word	0x00000000
        /*052c*/ 	.short	0x010a
        /*052e*/ 	.byte	0x3f
	.zero		1


	//   ....[75]....
        /*0530*/ 	.word	0x00006930
        /*0534*/ 	.word	0x00000006
        /*0538*/ 	.word	0x00000000
        /*053c*/ 	.short	0x010a
        /*053e*/ 	.byte	0x3f
	.zero		1


	//   ....[76]....
        /*0540*/ 	.word	0x00006980
        /*0544*/ 	.word	0x00000009
        /*0548*/ 	.word	0x00000000
        /*054c*/ 	.short	0x010a
        /*054e*/ 	.byte	0x3f
	.zero		1


	//   ....[77]....
        /*0550*/ 	.word	0x000069d0
        /*0554*/ 	.word	0x00000006
        /*0558*/ 	.word	0x00000000
        /*055c*/ 	.short	0x010a
        /*055e*/ 	.byte	0x3f
	.zero		1


	//   ....[78]....
        /*0560*/ 	.word	0x00006a20
        /*0564*/ 	.word	0x00000009
        /*0568*/ 	.word	0x00000000
        /*056c*/ 	.short	0x010a
        /*056e*/ 	.byte	0x3f
	.zero		1


	//   ....[79]....
        /*0570*/ 	.word	0x00006a70
        /*0574*/ 	.word	0x00000006
        /*0578*/ 	.word	0x00000000
        /*057c*/ 	.short	0x010a
        /*057e*/ 	.byte	0x3f
	.zero		1


	//   ....[80]....
        /*0580*/ 	.word	0x00006ac0
        /*0584*/ 	.word	0x00000009
        /*0588*/ 	.word	0x00000000
        /*058c*/ 	.short	0x010a
        /*058e*/ 	.byte	0x3f
	.zero		1


	//   ....[81]....
        /*0590*/ 	.word	0x00006b10
        /*0594*/ 	.word	0x00000006
        /*0598*/ 	.word	0x00000000
        /*059c*/ 	.short	0x010a
        /*059e*/ 	.byte	0x3f
	.zero		1


	//   ....[82]....
        /*05a0*/ 	.word	0x00006b60
        /*05a4*/ 	.word	0x00000009
        /*05a8*/ 	.word	0x00000000
        /*05ac*/ 	.short	0x010a
        /*05ae*/ 	.byte	0x3f
	.zero		1


	//   ....[83]....
        /*05b0*/ 	.word	0x00006bb0
        /*05b4*/ 	.word	0x00000006
        /*05b8*/ 	.word	0x00000000
        /*05bc*/ 	.short	0x010a
        /*05be*/ 	.byte	0x3f
	.zero		1


	//----- nvinfo : EIATTR_NUM_MBARRIERS
	.align		4
.L_35:
        /*05c0*/ 	.byte	0x03, 0x38
        /*05c2*/ 	.short	0x0026


	//----- nvinfo : EIATTR_EXIT_INSTR_OFFSETS
	.align		4
        /*05c4*/ 	.byte	0x04, 0x1c
        /*05c6*/ 	.short	(.L_37 - .L_36)


	//   ....[0]....
.L_36:
        /*05c8*/ 	.word	0x000007d0


	//   ....[1]....
        /*05cc*/ 	.word	0x00001090


	//   ....[2]....
        /*05d0*/ 	.word	0x00004610


	//   ....[3]....
        /*05d4*/ 	.word	0x00004c40


	//   ....[4]....
        /*05d8*/ 	.word	0x000064a0


	//----- nvinfo : EIATTR_MAX_THREADS
	.align		4
.L_37:
        /*05dc*/ 	.byte	0x04, 0x05
        /*05de*/ 	.short	(.L_39 - .L_38)
.L_38:
        /*05e0*/ 	.word	0x00000180
        /*05e4*/ 	.word	0x00000001
        /*05e8*/ 	.word	0x00000001


	//----- nvinfo : EIATTR_CRS_STACK_SIZE
	.align		4
.L_39:
        /*05ec*/ 	.byte	0x04, 0x1e
        /*05ee*/ 	.short	(.L_41 - .L_40)
.L_40:
        /*05f0*/ 	.word	0x00000000


	//----- nvinfo : EIATTR_CBANK_PARAM_SIZE
	.align		4
.L_41:
        /*05f4*/ 	.byte	0x03, 0x19
        /*05f6*/ 	.short	0x0470


	//----- nvinfo : EIATTR_PARAM_CBANK
	.align		4
        /*05f8*/ 	.byte	0x04, 0x0a
        /*05fa*/ 	.short	(.L_43 - .L_42)
	.align		4
.L_42:
        /*05fc*/ 	.word	index@(.nv.constant0._ZN7cutlass13device_kernelINS_4gemm6kernel13GemmUniversalIN4cute5tupleIJiiiiEEENS1_10collective13CollectiveMmaINS1_34MainloopSm90TmaGmmaWarpSpecializedILi18ENS5_IJNS4_1CILi1EEESB_SB_EEENS1_35KernelTmaWarpSpecializedCooperativeEEENS5_IJNSA_ILi128EEENSA_ILi64EEENSA_ILi32EEEEEENS_6half_tENS5_IJSB_llEEESJ_NS5_IJlSB_lEEENS4_8TiledMMAINS4_8MMA_AtomIJNS4_4SM904GMMA25MMA_64x64x16_F32F16F16_SSILNSP_5MajorE1ELSR_0ELNSP_7ScaleInE1ELSS_1EEEEEENS4_6LayoutINS5_IJNSA_ILi2EEESB_SB_EEENS5_IJSB_NSA_ILi0EEESY_EEEEENS5_IJNS4_10UnderscoreES11_S11_EEEEENS4_13SM90_TMA_LOADENS4_14ComposedLayoutINS4_7SwizzleILi3ELi4ELi3EEENS4_18smem_ptr_flag_bitsILi16EEENSV_INS5_IJSG_NSA_ILi8EEEEEENS5_IJSB_SG_EEEEEEEvNS4_8identityES14_NS15_INS16_ILi2ELi4ELi3EEES19_NSV_INS5_IJS1A_SH_EEENS5_IJSH_SB_EEEEEEEvS1F_EENS_8epilogue10collective6detail29Sm90TmaWarpSpecializedAdapterINS1N_15DefaultEpilogueISJ_SL_SL_NS1M_6thread17LinearCombinationISJ_Li1EffLNS1R_9ScaleType4KindE0ELNS_15FloatRoundStyleE2ESJ_EENS1_15EpilogueDefaultEEEEEvvEEEEvNT_6ParamsE)
        /*0600*/ 	.short	0x0210
        /*0602*/ 	.short	0x0470


	//----- nvinfo : EIATTR_SW_WAR
	.align		4
.L_43:
        /*0604*/ 	.byte	0x04, 0x36
        /*0606*/ 	.short	(.L_45 - .L_44)
.L_44:
        /*0608*/ 	.word	0x00000008
.L_45:


//--------------------- .nv.callgraph             --------------------------
	.section	.nv.callgraph,"",@"SHT_CUDA_CALLGRAPH"
	.align	4
	.sectionentsize	8
	.align		4
        /*0000*/ 	.word	0x00000000
	.align		4
        /*0004*/ 	.word	0xffffffff
	.align		4
        /*0008*/ 	.word	index@(_ZN7cutlass13device_kernelINS_4gemm6kernel13GemmUniversalIN4cute5tupleIJiiiiEEENS1_10collective13CollectiveMmaINS1_34MainloopSm90TmaGmmaWarpSpecializedILi18ENS5_IJNS4_1CILi1EEESB_SB_EEENS1_35KernelTmaWarpSpecializedCooperativeEEENS5_IJNSA_ILi128EEENSA_ILi64EEENSA_ILi32EEEEEENS_6half_tENS5_IJSB_llEEESJ_NS5_IJlSB_lEEENS4_8TiledMMAINS4_8MMA_AtomIJNS4_4SM904GMMA25MMA_64x64x16_F32F16F16_SSILNSP_5MajorE1ELSR_0ELNSP_7ScaleInE1ELSS_1EEEEEENS4_6LayoutINS5_IJNSA_ILi2EEESB_SB_EEENS5_IJSB_NSA_ILi0EEESY_EEEEENS5_IJNS4_10UnderscoreES11_S11_EEEEENS4_13SM90_TMA_LOADENS4_14ComposedLayoutINS4_7SwizzleILi3ELi4ELi3EEENS4_18smem_ptr_flag_bitsILi16EEENSV_INS5_IJSG_NSA_ILi8EEEEEENS5_IJSB_SG_EEEEEEEvNS4_8identityES14_NS15_INS16_ILi2ELi4ELi3EEES19_NSV_INS5_IJS1A_SH_EEENS5_IJSH_SB_EEEEEEEvS1F_EENS_8epilogue10collective6detail29Sm90TmaWarpSpecializedAdapterINS1N_15DefaultEpilogueISJ_SL_SL_NS1M_6thread17LinearCombinationISJ_Li1EffLNS1R_9ScaleType4KindE0ELNS_15FloatRoundStyleE2ESJ_EENS1_15EpilogueDefaultEEEEEvvEEEEvNT_6ParamsE)
	.align		4
        /*000c*/ 	.word	index@(__assertfail)
	.align		4
        /*0010*/ 	.word	0x00000000
	.align		4
        /*0014*/ 	.word	0xfffffffe
	.align		4
        /*0018*/ 	.word	0x00000000
	.align		4
        /*001c*/ 	.word	0xfffffffd
	.align		4
        /*0020*/ 	.word	0x00000000
	.align		4
        /*0024*/ 	.word	0xfffffffc


//--------------------- .nv.constant4             --------------------------
	.section	.nv.constant4,"a",@progbits
	.align	8
	.align		8
.nv.constant4:
        /*0000*/ 	.dword	__assertfail
	.align		8
        /*0008*/ 	.dword	__unnamed_1
	.align		8
        /*0010*/ 	.dword	_ZN40_INTERNAL_f0a5645b_4_k_cu_16c9cd54_201624cuda3std3__45__cpo5beginE
	.align		8
        /*0018*/ 	.dword	_ZN40_INTERNAL_f0a5645b_4_k_cu_16c9cd54_201624cuda3std3__45__cpo3endE
	.align		8
        /*0020*/ 	.dword	_ZN40_INTERNAL_f0a5645b_4_k_cu_16c9cd54_201624cuda3std3__45__cpo6cbeginE
	.align		8
        /*0028*/ 	.dword	_ZN40_INTERNAL_f0a5645b_4_k_cu_16c9cd54_201624cuda3std3__45__cpo4cendE
	.align		8
        /*0030*/ 	.dword	_ZN40_INTERNAL_f0a5645b_4_k_cu_16c9cd54_201624cuda3std3__442_GLOBAL__N__f0a5645b_4_k_cu_16c9cd54_201626ignoreE
	.align		8
        /*0038*/ 	.dword	_ZN40_INTERNAL_f0a5645b_4_k_cu_16c9cd54_201624cuda3std3__419piecewise_constructE
	.align		8
        /*0040*/ 	.dword	_ZN40_INTERNAL_f0a5645b_4_k_cu_16c9cd54_201624cuda3std3__48in_placeE
	.align		8
        /*0048*/ 	.dword	_ZN40_INTERNAL_f0a5645b_4_k_cu_16c9cd54_201624cuda3std6ranges3__45__cpo4swapE
	.align		8
        /*0050*/ 	.dword	_ZN40_INTERNAL_f0a5645b_4_k_cu_16c9cd54_201624cuda3std6ranges3__45__cpo9iter_moveE
	.align		8
        /*0058*/ 	.dword	_ZN40_INTERNAL_f0a5645b_4_k_cu_16c9cd54_201624cute7productE
	.align		8
        /*0060*/ 	.dword	_ZN40_INTERNAL_f0a5645b_4_k_cu_16c9cd54_201624cute1_E
	.align		8
        /*0068*/ 	.dword	$str$22
	.align		8
        /*0070*/ 	.dword	$str$23


//--------------------- .text._ZN7cutlass13device_kernelINS_4gemm6kernel13GemmUniversalIN4cute5tupleIJiiiiEEENS1_10collective13CollectiveMmaINS1_34MainloopSm90TmaGmmaWarpSpecializedILi18ENS5_IJNS4_1CILi1EEESB_SB_EEENS1_35KernelTmaWarpSpecializedCooperativeEEENS5_IJNSA_ILi128EEENSA_ILi64EEENSA_ILi32EEEEEENS_6half_tENS5_IJSB_llEEESJ_NS5_IJlSB_lEEENS4_8TiledMMAINS4_8MMA_AtomIJNS4_4SM904GMMA25MMA_64x64x16_F32F16F16_SSILNSP_5MajorE1ELSR_0ELNSP_7ScaleInE1ELSS_1EEEEEENS4_6LayoutINS5_IJNSA_ILi2EEESB_SB_EEENS5_IJSB_NSA_ILi0EEESY_EEEEENS5_IJNS4_10UnderscoreES11_S11_EEEEENS4_13SM90_TMA_LOADENS4_14ComposedLayoutINS4_7SwizzleILi3ELi4ELi3EEENS4_18smem_ptr_flag_bitsILi16EEENSV_INS5_IJSG_NSA_ILi8EEEEEENS5_IJSB_SG_EEEEEEEvNS4_8identityES14_NS15_INS16_ILi2ELi4ELi3EEES19_NSV_INS5_IJS1A_SH_EEENS5_IJSH_SB_EEEEEEEvS1F_EENS_8epilogue10collective6detail29Sm90TmaWarpSpecializedAdapterINS1N_15DefaultEpilogueISJ_SL_SL_NS1M_6thread17LinearCombinationISJ_Li1EffLNS1R_9ScaleType4KindE0ELNS_15FloatRoundStyleE2ESJ_EENS1_15EpilogueDefaultEEEEEvvEEEEvNT_6ParamsE --------------------------
	.section	.text._ZN7cutlass13device_kernelINS_4gemm6kernel13GemmUniversalIN4cute5tupleIJiiiiEEENS1_10collective13CollectiveMmaINS1_34MainloopSm90TmaGmmaWarpSpecializedILi18ENS5_IJNS4_1CILi1EEESB_SB_EEENS1_35KernelTmaWarpSpecializedCooperativeEEENS5_IJNSA_ILi128EEENSA_ILi64EEENSA_ILi32EEEEEENS_6half_tENS5_IJSB_llEEESJ_NS5_IJlSB_lEEENS4_8TiledMMAINS4_8MMA_AtomIJNS4_4SM904GMMA25MMA_64x64x16_F32F16F16_SSILNSP_5MajorE1ELSR_0ELNSP_7ScaleInE1ELSS_1EEEEEENS4_6LayoutINS5_IJNSA_ILi2EEESB_SB_EEENS5_IJSB_NSA_ILi0EEESY_EEEEENS5_IJNS4_10UnderscoreES11_S11_EEEEENS4_13SM90_TMA_LOADENS4_14ComposedLayoutINS4_7SwizzleILi3ELi4ELi3EEENS4_18smem_ptr_flag_bitsILi16EEENSV_INS5_IJSG_NSA_ILi8EEEEEENS5_IJSB_SG_EEEEEEEvNS4_8identityES14_NS15_INS16_ILi2ELi4ELi3EEES19_NSV_INS5_IJS1A_SH_EEENS5_IJSH_SB_EEEEEEEvS1F_EENS_8epilogue10collective6detail29Sm90TmaWarpSpecializedAdapterINS1N_15DefaultEpilogueISJ_SL_SL_NS1M_6thread17LinearCombinationISJ_Li1EffLNS1R_9ScaleType4KindE0ELNS_15FloatRoundStyleE2ESJ_EENS1_15EpilogueDefaultEEEEEvvEEEEvNT_6ParamsE,"ax",@progbits
	.align	128
.text._ZN7cutlass13device_kernelINS_4gemm6kernel13GemmUniversalIN4cute5tupleIJiiiiEEENS1_10collective13CollectiveMmaINS1_34MainloopSm90TmaGmmaWarpSpecializedILi18ENS5_IJNS4_1CILi1EEESB_SB_EEENS1_35KernelTmaWarpSpecializedCooperativeEEENS5_IJNSA_ILi128EEENSA_ILi64EEENSA_ILi32EEEEEENS_6half_tENS5_IJSB_llEEESJ_NS5_IJlSB_lEEENS4_8TiledMMAINS4_8MMA_AtomIJNS4_4SM904GMMA25MMA_64x64x16_F32F16F16_SSILNSP_5MajorE1ELSR_0ELNSP_7ScaleInE1ELSS_1EEEEEENS4_6LayoutINS5_IJNSA_ILi2EEESB_SB_EEENS5_IJSB_NSA_ILi0EEESY_EEEEENS5_IJNS4_10UnderscoreES11_S11_EEEEENS4_13SM90_TMA_LOADENS4_14ComposedLayoutINS4_7SwizzleILi3ELi4ELi3EEENS4_18smem_ptr_flag_bitsILi16EEENSV_INS5_IJSG_NSA_ILi8EEEEEENS5_IJSB_SG_EEEEEEEvNS4_8identityES14_NS15_INS16_ILi2ELi4ELi3EEES19_NSV_INS5_IJS1A_SH_EEENS5_IJSH_SB_EEEEEEEvS1F_EENS_8epilogue10collective6detail29Sm90TmaWarpSpecializedAdapterINS1N_15DefaultEpilogueISJ_SL_SL_NS1M_6thread17LinearCombinationISJ_Li1EffLNS1R_9ScaleType4KindE0ELNS_15FloatRoundStyleE2ESJ_EENS1_15EpilogueDefaultEEEEEvvEEEEvNT_6ParamsE:
        .type           _ZN7cutlass13device_kernelINS_4gemm6kernel13GemmUniversalIN4cute5tupleIJiiiiEEENS1_10collective13CollectiveMmaINS1_34MainloopSm90TmaGmmaWarpSpecializedILi18ENS5_IJNS4_1CILi1EEESB_SB_EEENS1_35KernelTmaWarpSpecializedCooperativeEEENS5_IJNSA_ILi128EEENSA_ILi64EEENSA_ILi32EEEEEENS_6half_tENS5_IJSB_llEEESJ_NS5_IJlSB_lEEENS4_8TiledMMAINS4_8MMA_AtomIJNS4_4SM904GMMA25MMA_64x64x16_F32F16F16_SSILNSP_5MajorE1ELSR_0ELNSP_7ScaleInE1ELSS_1EEEEEENS4_6LayoutINS5_IJNSA_ILi2EEESB_SB_EEENS5_IJSB_NSA_ILi0EEESY_EEEEENS5_IJNS4_10UnderscoreES11_S11_EEEEENS4_13SM90_TMA_LOADENS4_14ComposedLayoutINS4_7SwizzleILi3ELi4ELi3EEENS4_18smem_ptr_flag_bitsILi16EEENSV_INS5_IJSG_NSA_ILi8EEEEEENS5_IJSB_SG_EEEEEEEvNS4_8identityES14_NS15_INS16_ILi2ELi4ELi3EEES19_NSV_INS5_IJS1A_SH_EEENS5_IJSH_SB_EEEEEEEvS1F_EENS_8epilogue10collective6detail29Sm90TmaWarpSpecializedAdapterINS1N_15DefaultEpilogueISJ_SL_SL_NS1M_6thread17LinearCombinationISJ_Li1EffLNS1R_9ScaleType4KindE0ELNS_15FloatRoundStyleE2ESJ_EENS1_15EpilogueDefaultEEEEEvvEEEEvNT_6ParamsE,@function
        .size           _ZN7cutlass13device_kernelINS_4gemm6kernel13GemmUniversalIN4cute5tupleIJiiiiEEENS1_10collective13CollectiveMmaINS1_34MainloopSm90TmaGmmaWarpSpecializedILi18ENS5_IJNS4_1CILi1EEESB_SB_EEENS1_35KernelTmaWarpSpecializedCooperativeEEENS5_IJNSA_ILi128EEENSA_ILi64EEENSA_ILi32EEEEEENS_6half_tENS5_IJSB_llEEESJ_NS5_IJlSB_lEEENS4_8TiledMMAINS4_8MMA_AtomIJNS4_4SM904GMMA25MMA_64x64x16_F32F16F16_SSILNSP_5MajorE1ELSR_0ELNSP_7ScaleInE1ELSS_1EEEEEENS4_6LayoutINS5_IJNSA_ILi2EEESB_SB_EEENS5_IJSB_NSA_ILi0EEESY_EEEEENS5_IJNS4_10UnderscoreES11_S11_EEEEENS4_13SM90_TMA_LOADENS4_14ComposedLayoutINS4_7SwizzleILi3ELi4ELi3EEENS4_18smem_ptr_flag_bitsILi16EEENSV_INS5_IJSG_NSA_ILi8EEEEEENS5_IJSB_SG_EEEEEEEvNS4_8identityES14_NS15_INS16_ILi2ELi4ELi3EEES19_NSV_INS5_IJS1A_SH_EEENS5_IJSH_SB_EEEEEEEvS1F_EENS_8epilogue10collective6detail29Sm90TmaWarpSpecializedAdapterINS1N_15DefaultEpilogueISJ_SL_SL_NS1M_6thread17LinearCombinationISJ_Li1EffLNS1R_9ScaleType4KindE0ELNS_15FloatRoundStyleE2ESJ_EENS1_15EpilogueDefaultEEEEEvvEEEEvNT_6ParamsE,(.L_x_159 - _ZN7cutlass13device_kernelINS_4gemm6kernel13GemmUniversalIN4cute5tupleIJiiiiEEENS1_10collective13CollectiveMmaINS1_34MainloopSm90TmaGmmaWarpSpecializedILi18ENS5_IJNS4_1CILi1EEESB_SB_EEENS1_35KernelTmaWarpSpecializedCooperativeEEENS5_IJNSA_ILi128EEENSA_ILi64EEENSA_ILi32EEEEEENS_6half_tENS5_IJSB_llEEESJ_NS5_IJlSB_lEEENS4_8TiledMMAINS4_8MMA_AtomIJNS4_4SM904GMMA25MMA_64x64x16_F32F16F16_SSILNSP_5MajorE1ELSR_0ELNSP_7ScaleInE1ELSS_1EEEEEENS4_6LayoutINS5_IJNSA_ILi2EEESB_SB_EEENS5_IJSB_NSA_ILi0EEESY_EEEEENS5_IJNS4_10UnderscoreES11_S11_EEEEENS4_13SM90_TMA_LOADENS4_14ComposedLayoutINS4_7SwizzleILi3ELi4ELi3EEENS4_18smem_ptr_flag_bitsILi16EEENSV_INS5_IJSG_NSA_ILi8EEEEEENS5_IJSB_SG_EEEEEEEvNS4_8identityES14_NS15_INS16_ILi2ELi4ELi3EEES19_NSV_INS5_IJS1A_SH_EEENS5_IJSH_SB_EEEEEEEvS1F_EENS_8epilogue10collective6detail29Sm90TmaWarpSpecializedAdapterINS1N_15DefaultEpilogueISJ_SL_SL_NS1M_6thread17LinearCombinationISJ_Li1EffLNS1R_9ScaleType4KindE0ELNS_15FloatRoundStyleE2ESJ_EENS1_15EpilogueDefaultEEEEEvvEEEEvNT_6ParamsE)
        .other          _ZN7cutlass13device_kernelINS_4gemm6kernel13GemmUniversalIN4cute5tupleIJiiiiEEENS1_10collective13CollectiveMmaINS1_34MainloopSm90TmaGmmaWarpSpecializedILi18ENS5_IJNS4_1CILi1EEESB_SB_EEENS1_35KernelTmaWarpSpecializedCooperativeEEENS5_IJNSA_ILi128EEENSA_ILi64EEENSA_ILi32EEEEEENS_6half_tENS5_IJSB_llEEESJ_NS5_IJlSB_lEEENS4_8TiledMMAINS4_8MMA_AtomIJNS4_4SM904GMMA25MMA_64x64x16_F32F16F16_SSILNSP_5MajorE1ELSR_0ELNSP_7ScaleInE1ELSS_1EEEEEENS4_6LayoutINS5_IJNSA_ILi2EEESB_SB_EEENS5_IJSB_NSA_ILi0EEESY_EEEEENS5_IJNS4_10UnderscoreES11_S11_EEEEENS4_13SM90_TMA_LOADENS4_14ComposedLayoutINS4_7SwizzleILi3ELi4ELi3EEENS4_18smem_ptr_flag_bitsILi16EEENSV_INS5_IJSG_NSA_ILi8EEEEEENS5_IJSB_SG_EEEEEEEvNS4_8identityES14_NS15_INS16_ILi2ELi4ELi3EEES19_NSV_INS5_IJS1A_SH_EEENS5_IJSH_SB_EEEEEEEvS1F_EENS_8epilogue10collective6detail29Sm90TmaWarpSpecializedAdapterINS1N_15DefaultEpilogueISJ_SL_SL_NS1M_6thread17LinearCombinationISJ_Li1EffLNS1R_9ScaleType4KindE0ELNS_15FloatRoundStyleE2ESJ_EENS1_15EpilogueDefaultEEEEEvvEEEEvNT_6ParamsE,@"STO_CUDA_ENTRY STV_DEFAULT"
_ZN7cutlass13device_kernelINS_4gemm6kernel13GemmUniversalIN4cute5tupleIJiiiiEEENS1_10collective13CollectiveMmaINS1_34MainloopSm90TmaGmmaWarpSpecializedILi18ENS5_IJNS4_1CILi1EEESB_SB_EEENS1_35KernelTmaWarpSpecializedCooperativeEEENS5_IJNSA_ILi128EEENSA_ILi64EEENSA_ILi32EEEEEENS_6half_tENS5_IJSB_llEEESJ_NS5_IJlSB_lEEENS4_8TiledMMAINS4_8MMA_AtomIJNS4_4SM904GMMA25MMA_64x64x16_F32F16F16_SSILNSP_5MajorE1ELSR_0ELNSP_7ScaleInE1ELSS_1EEEEEENS4_6LayoutINS5_IJNSA_ILi2EEESB_SB_EEENS5_IJSB_NSA_ILi0EEESY_EEEEENS5_IJNS4_10UnderscoreES11_S11_EEEEENS4_13SM90_TMA_LOADENS4_14ComposedLayoutINS4_7SwizzleILi3ELi4ELi3EEENS4_18smem_ptr_flag_bitsILi16EEENSV_INS5_IJSG_NSA_ILi8EEEEEENS5_IJSB_SG_EEEEEEEvNS4_8identityES14_NS15_INS16_ILi2ELi4ELi3EEES19_NSV_INS5_IJS1A_SH_EEENS5_IJSH_SB_EEEEEEEvS1F_EENS_8epilogue10collective6detail29Sm90TmaWarpSpecializedAdapterINS1N_15DefaultEpilogueISJ_SL_SL_NS1M_6thread17LinearCombinationISJ_Li1EffLNS1R_9ScaleType4KindE0ELNS_15FloatRoundStyleE2ESJ_EENS1_15EpilogueDefaultEEEEEvvEEEEvNT_6ParamsE:
[----:B------:R-:W0:Y:S01]  /*0000*/  LDC R1, c[0x0][0x28] ;  /* 0x00000a00ff017b82 */ /* 0x000e220000000800 */
[----:B------:R-:W1:Y:S01]  /*0010*/  S2R R18, SR_TID.X ;  /* 0x0000000000127919 */ /* 0x000e620000002100 */
[----:B------:R-:W-:Y:S01]  /*0020*/  ELECT P0, URZ, PT ;  /* 0x00000000003f782f */ /* 0x000fe20003800000 */
[----:B------:R-:W-:Y:S01]  /*0030*/  BSSY B0, `(.L_x_0) ;  /* 0x000000f000007945 */ /* 0x000fe20003800000 */
[--C-:B-1----:R-:W-:Y:S02]  /*0040*/  SHF.R.U32.HI R0, RZ, 0x5, R18.reuse ;  /* 0x00000005ff007819 */ /* 0x102fe40000011612 */
[----:B------:R-:W-:-:S03]  /*0050*/  SHF.R.U32.HI R22, RZ, 0x7, R18 ;  /* 0x00000007ff167819 */ /* 0x000fc60000011612 */
[----:B------:R-:W1:Y:S04]  /*0060*/  SHFL.IDX PT, R5, R0, RZ, 0x1f ;  /* 0x00001fff00057589 */ /* 0x000e6800000e0000 */
[----:B------:R2:W3:Y:S01]  /*0070*/  SHFL.IDX PT, R8, R22, RZ, 0x1f ;  /* 0x00001fff16087589 */ /* 0x0004e200000e0000 */
[----:B-1----:R-:W-:-:S13]  /*0080*/  ISETP.NE.OR P0, PT, R5, RZ, !P0 ;  /* 0x000000ff0500720c */ /* 0x002fda0004705670 */
[----:B0-23--:R-:W-:Y:S05]  /*0090*/  @P0 BRA `(.L_x_1) ;  /* 0x0000000000200947 */ /* 0x00dfea0003800000 */
[----:B------:R-:W-:Y:S02]  /*00a0*/  ULDC.64 UR4, c[0x0][0x198] ;  /* 0x0000660000047ab9 */ /* 0x000fe40000000a00 */
[----:B------:R-:W-:Y:S02]  /*00b0*/  UIADD3 UR6, UP0, UR4, 0xf0, URZ ;  /* 0x000000f004067890 */ /* 0x000fe4000ff1e03f */
[----:B------:R-:W-:Y:S02]  /*00c0*/  UIADD3 UR4, UP1, UR4, 0x1f0, URZ ;  /* 0x000001f004047890 */ /* 0x000fe4000ff3e03f */
[----:B------:R-:W-:Y:S02]  /*00d0*/  UIADD3.X UR7, URZ, UR5, URZ, UP0, !UPT ;  /* 0x000000053f077290 */ /* 0x000fe400087fe43f */
[----:B------:R-:W-:-:S07]  /*00e0*/  UIADD3.X UR5, URZ, UR5, URZ, UP1, !UPT ;  /* 0x000000053f057290 */ /* 0x000fce0008ffe43f */
[----:B------:R0:W-:Y:S02]  /*00f0*/  UTMACCTL.PF [UR6] ;  /* 0x00000000060079b9 */ /* 0x0001e40008040000 */
[----:B------:R0:W-:Y:S02]  /*0100*/  UTMACCTL.PF [UR4] ;  /* 0x00000000040079b9 */ /* 0x0001e40008040000 */
[----:B0-----:R-:W-:Y:S01]  /*0110*/  NOP ;  /* 0x0000000000007918 */ /* 0x001fe20000000000 */
.L_x_1:
[----:B------:R-:W-:Y:S05]  /*0120*/  BSYNC B0 ;  /* 0x0000000000007941 */ /* 0x000fea0003800000 */
.L_x_0:
[----:B------:R-:W0:Y:S02]  /*0130*/  SHFL.IDX PT, R2, R0, RZ, 0x1f ;  /* 0x00001fff00027589 */ /* 0x000e2400000e0000 */
[----:B0-----:R-:W-:-:S13]  /*0140*/  ISETP.NE.AND P0, PT, R2, RZ, PT ;  /* 0x000000ff0200720c */ /* 0x001fda0003f05270 */
[----:B------:R-:W-:Y:S05]  /*0150*/  @P0 BRA `(.L_x_2) ;  /* 0x0000000000d40947 */ /* 0x000fea0003800000 */
[----:B------:R-:W-:Y:S01]  /*0160*/  ELECT P0, URZ, PT ;  /* 0x00000000003f782f */ /* 0x000fe20003800000 */
[----:B------:R-:W-:-:S12]  /*0170*/  BSSY B0, `(.L_x_2) ;  /* 0x0000033000007945 */ /* 0x000fd80003800000 */
[----:B------:R-:W-:Y:S05]  /*0180*/  @!P0 BRA `(.L_x_3) ;  /* 0x0000000000c48947 */ /* 0x000fea0003800000 */
[----:B------:R-:W0:Y:S01]  /*0190*/  S2UR UR8, SR_CgaCtaId ;  /* 0x00000000000879c3 */ /* 0x000e220000008800 */
[----:B------:R-:W-:Y:S01]  /*01a0*/  UMOV UR4, 0x400 ;  /* 0x0000040000047882 */ /* 0x000fe20000000000 */
[----:B------:R-:W-:Y:S01]  /*01b0*/  UMOV UR5, 0x1 ;  /* 0x0000000100057882 */ /* 0x000fe20000000000 */
[----:B------:R-:W-:Y:S02]  /*01c0*/  UMOV UR6, 0x100 ;  /* 0x0000010000067882 */ /* 0x000fe40000000000 */
[----:B------:R-:W-:-:S04]  /*01d0*/  UIADD3 UR6, -UR6, 0x100000, URZ ;  /* 0x0010000006067890 */ /* 0x000fc8000fffe13f */
[----:B------:R-:W-:Y:S02]  /*01e0*/  USHF.L.U32 UR7, UR6, 0xb, URZ ;  /* 0x0000000b06077899 */ /* 0x000fe4000800063f */
[----:B------:R-:W-:Y:S02]  /*01f0*/  USHF.L.U32 UR6, UR6, 0x1, URZ ;  /* 0x0000000106067899 */ /* 0x000fe4000800063f */
[----:B0-----:R-:W-:Y:S02]  /*0200*/  ULEA UR8, UR8, UR4, 0x18 ;  /* 0x0000000408087291 */ /* 0x001fe4000f8ec03f */
[----:B------:R-:W-:-:S04]  /*0210*/  UIADD3 UR4, -UR5, 0x100000, URZ ;  /* 0x0010000005047890 */ /* 0x000fc8000fffe13f */
[----:B------:R-:W-:Y:S02]  /*0220*/  USHF.L.U32 UR5, UR4, 0xb, URZ ;  /* 0x0000000b04057899 */ /* 0x000fe4000800063f */
[----:B------:R-:W-:Y:S01]  /*0230*/  USHF.L.U32 UR4, UR4, 0x1, URZ ;  /* 0x0000000104047899 */ /* 0x000fe2000800063f */
[----:B------:R-:W0:Y:S11]  /*0240*/  FENCE.VIEW.ASYNC.S ;  /* 0x00000000000073c6 */ /* 0x000e360000000000 */
[----:B0-----:R0:W1:Y:S01]  /*0250*/  SYNCS.EXCH.64 URZ, [UR8], UR4 ;  /* 0x00000004083f75b2 */ /* 0x0010620008000100 */
[----:B------:R0:W2:Y:S01]  /*0260*/  SYNCS.EXCH.64 URZ, [UR8+0x90], UR6 ;  /* 0x00009006083f75b2 */ /* 0x0000a20008000100 */
[----:B------:R0:W3:Y:S01]  /*0270*/  SYNCS.EXCH.64 URZ, [UR8+0x8], UR4 ;  /* 0x00000804083f75b2 */ /* 0x0000e20008000100 */
[----:B------:R0:W4:Y:S01]  /*0280*/  SYNCS.EXCH.64 URZ, [UR8+0x98], UR6 ;  /* 0x00009806083f75b2 */ /* 0x0001220008000100 */
[----:B------:R0:W0:Y:S01]  /*0290*/  SYNCS.EXCH.64 URZ, [UR8+0x10], UR4 ;  /* 0x00001004083f75b2 */ /* 0x0000220008000100 */
        /* <DEDUP_REMOVED lines=31> */
[----:B-1234-:R-:W-:Y:S01]  /*0490*/  NOP ;  /* 0x0000000000007918 */ /* 0x01efe20000000000 */
.L_x_3:
[----:B0-----:R-:W-:Y:S05]  /*04a0*/  BSYNC B0 ;  /* 0x0000000000007941 */ /* 0x001fea0003800000 */
.L_x_2:
[----:B------:R-:W0:Y:S01]  /*04b0*/  SHFL.IDX PT, R0, R0, RZ, 0x1f ;  /* 0x00001fff00007589 */ /* 0x000e2200000e0000 */
[----:B------:R-:W-:Y:S01]  /*04c0*/  ELECT P0, URZ, PT ;  /* 0x00000000003f782f */ /* 0x000fe20003800000 */
[----:B------:R-:W1:Y:S01]  /*04d0*/  LDC R2, c[0x0][0x65c] ;  /* 0x00019700ff027b82 */ /* 0x000e620000000800 */
[----:B------:R-:W-:Y:S01]  /*04e0*/  SHF.R.S32.HI R6, RZ, 0x1f, R5 ;  /* 0x0000001fff067819 */ /* 0x000fe20000011405 */
[----:B------:R-:W2:Y:S01]  /*04f0*/  S2R R3, SR_CTAID.Y ;  /* 0x0000000000037919 */ /* 0x000ea20000002600 */
[----:B------:R-:W-:Y:S01]  /*0500*/  UMOV UR4, 0x20 ;  /* 0x0000002000047882 */ /* 0x000fe20000000000 */
[----:B------:R-:W-:Y:S01]  /*0510*/  ISETP.NE.AND P2, PT, R8, RZ, PT ;  /* 0x000000ff0800720c */ /* 0x000fe20003f45270 */
[----:B------:R-:W-:Y:S01]  /*0520*/  NOP ;  /* 0x0000000000007918 */ /* 0x000fe20000000000 */
[----:B------:R-:W3:Y:S01]  /*0530*/  S2R R4, SR_CTAID.X ;  /* 0x0000000000047919 */ /* 0x000ee20000002500 */
[----:B------:R-:W-:Y:S01]  /*0540*/  LEA.HI R6, R6, R5, RZ, 0x2 ;  /* 0x0000000506067211 */ /* 0x000fe200078f10ff */
[----:B------:R-:W-:Y:S01]  /*0550*/  NOP ;  /* 0x0000000000007918 */ /* 0x000fe20000000000 */
[----:B0-----:R-:W-:-:S02]  /*0560*/  ISETP.NE.OR P0, PT, R0, RZ, !P0 ;  /* 0x000000ff0000720c */ /* 0x001fc40004705670 */
[----:B-1----:R-:W-:-:S04]  /*0570*/  ISETP.NE.AND P3, PT, R2, 0x1, PT ;  /* 0x000000010200780c */ /* 0x002fc80003f65270 */
[----:B------:R-:W-:Y:S02]  /*0580*/  P2R R0, PR, RZ, 0x8 ;  /* 0x00000008ff007803 */ /* 0x000fe40000000000 */
[----:B------:R-:W-:-:S05]  /*0590*/  LOP3.LUT R0, R6, 0xfffffffc, RZ, 0xc0, !PT ;  /* 0xfffffffc06007812 */ /* 0x000fca00078ec0ff */
[----:B------:R-:W-:Y:S01]  /*05a0*/  VOTEU.ALL UP0, P0 ;  /* 0x00000000003f7886 */ /* 0x000fe20000000000 */
[----:B------:R-:W-:Y:S01]  /*05b0*/  IMAD.IADD R0, R5, 0x1, -R0 ;  /* 0x0000000105007824 */ /* 0x000fe200078e0a00 */
[----:B------:R-:W3:Y:S01]  /*05c0*/  @P3 LDC R17, c[0x0][0x10] ;  /* 0x00000400ff113b82 */ /* 0x000ee20000000800 */
[----:B------:R-:W-:Y:S01]  /*05d0*/  VOTEU.ALL UP1, P0 ;  /* 0x00000000003f7886 */ /* 0x000fe20000020000 */
[----:B--2---:R-:W-:Y:S01]  /*05e0*/  @P3 IMAD.MOV.U32 R6, RZ, RZ, R3 ;  /* 0x000000ffff063224 */ /* 0x004fe200078e0003 */
[----:B------:R-:W-:Y:S01]  /*05f0*/  @!UP0 UMOV UR6, 0x400 ;  /* 0x0000040000068882 */ /* 0x000fe20000000000 */
[----:B------:R-:W-:-:S04]  /*0600*/  @!UP0 UIADD3 UR4, -UR4, 0x100000, URZ ;  /* 0x0010000004048890 */ /* 0x000fc8000fffe13f */
[----:B------:R-:W-:Y:S02]  /*0610*/  @!UP0 USHF.L.U32 UR5, UR4, 0xb, URZ ;  /* 0x0000000b04058899 */ /* 0x000fe4000800063f */
[----:B------:R-:W-:Y:S01]  /*0620*/  @!UP0 USHF.L.U32 UR4, UR4, 0x1, URZ ;  /* 0x0000000104048899 */ /* 0x000fe2000800063f */
[----:B------:R-:W-:Y:S02]  /*0630*/  @P3 IMAD.MOV.U32 R7, RZ, RZ, RZ ;  /* 0x000000ffff073224 */ /* 0x000fe400078e00ff */
[----:B------:R-:W-:Y:S01]  /*0640*/  IMAD.MOV.U32 R5, RZ, RZ, RZ ;  /* 0x000000ffff057224 */ /* 0x000fe200078e00ff */
[----:B------:R-:W0:Y:S01]  /*0650*/  @!UP0 S2UR UR7, SR_CgaCtaId ;  /* 0x00000000000789c3 */ /* 0x000e220000008800 */
[----:B------:R-:W-:-:S07]  /*0660*/  @P3 IMAD.MOV.U32 R11, RZ, RZ, RZ ;  /* 0x000000ffff0b3224 */ /* 0x000fce00078e00ff */
[----:B------:R-:W1:Y:S01]  /*0670*/  @!P3 LDC R9, c[0x0][0xc] ;  /* 0x00000300ff09bb82 */ /* 0x000e620000000800 */
[----:B---3--:R-:W-:-:S04]  /*0680*/  @P3 IMAD.WIDE.U32 R16, R4, R17, R6 ;  /* 0x0000001104103225 */ /* 0x008fc800078e0006 */
[----:B------:R-:W-:Y:S01]  /*0690*/  @P3 IMAD.IADD R17, R17, 0x1, R11 ;  /* 0x0000000111113824 */ /* 0x000fe200078e020b */
[----:B0-----:R-:W-:Y:S01]  /*06a0*/  @!UP0 ULEA UR6, UR7, UR6, 0x18 ;  /* 0x0000000607068291 */ /* 0x001fe2000f8ec03f */
[----:B------:R-:W-:Y:S01]  /*06b0*/  VOTEU.ALL UP0, P0 ;  /* 0x00000000003f7886 */ /* 0x000fe20000000000 */
[----:B------:R-:W-:-:S04]  /*06c0*/  ISETP.NE.AND P0, PT, R0, 0x3, PT ;  /* 0x000000030000780c */ /* 0x000fc80003f05270 */
[----:B------:R-:W-:Y:S01]  /*06d0*/  ISETP.EQ.OR P0, PT, R0, RZ, !P0 ;  /* 0x000000ff0000720c */ /* 0x000fe20004702670 */
[----:B-1----:R-:W-:-:S03]  /*06e0*/  @!P3 IMAD.WIDE.U32 R6, R9, R3, R4 ;  /* 0x000000030906b225 */ /* 0x002fc600078e0004 */
[C---:B------:R-:W-:Y:S01]  /*06f0*/  ISETP.EQ.AND P0, PT, R8.reuse, RZ, P0 ;  /* 0x000000ff0800720c */ /* 0x040fe20000702270 */
[----:B------:R-:W-:Y:S01]  /*0700*/  VIADD R8, R8, 0xffffffff ;  /* 0xffffffff08087836 */ /* 0x000fe20000000000 */
[----:B------:R-:W0:Y:S02]  /*0710*/  FENCE.VIEW.ASYNC.S ;  /* 0x00000000000073c6 */ /* 0x000e240000000000 */
[----:B0-----:R0:W1:Y:S01]  /*0720*/  @!UP0 SYNCS.EXCH.64 URZ, [UR6+0x130], UR4 ;  /* 0x00013004063f85b2 */ /* 0x0010620008000100 */
[----:B------:R-:W-:Y:S01]  /*0730*/  @!P3 IMAD.MOV.U32 R16, RZ, RZ, R6 ;  /* 0x000000ffff10b224 */ /* 0x000fe200078e0006 */
[----:B------:R-:W-:Y:S01]  /*0740*/  SEL R19, RZ, 0x1, !P0 ;  /* 0x00000001ff137807 */ /* 0x000fe20004000000 */
[----:B------:R-:W-:Y:S01]  /*0750*/  @!P3 IMAD.MOV.U32 R17, RZ, RZ, R7 ;  /* 0x000000ffff11b224 */ /* 0x000fe200078e0007 */
[----:B------:R-:W-:-:S04]  /*0760*/  ISETP.GE.U32.AND P1, PT, R8, 0x2, PT ;  /* 0x000000020800780c */ /* 0x000fc80003f26070 */
[----:B------:R-:W-:Y:S01]  /*0770*/  SEL R19, R19, 0x2, P1 ;  /* 0x0000000213137807 */ /* 0x000fe20000800000 */
[----:B------:R0:W1:Y:S01]  /*0780*/  @!UP1 SYNCS.EXCH.64 URZ, [UR6+0x138], UR4 ;  /* 0x00013804063f95b2 */ /* 0x0000620008000100 */
[----:B------:R-:W-:Y:S01]  /*0790*/  NOP ;  /* 0x0000000000007918 */ /* 0x000fe20000000000 */
[----:B-1----:R-:W-:Y:S06]  /*07a0*/  BAR.SYNC.DEFER_BLOCKING 0x0 ;  /* 0x0000000000007b1d */ /* 0x002fec0000010000 */
[----:B------:R-:W-:Y:S05]  /*07b0*/  @!P2 BRA `(.L_x_4) ;  /* 0x0000003c0098a947 */ /* 0x000fea0003800000 */
[----:B------:R-:W-:-:S13]  /*07c0*/  ISETP.GT.U32.AND P0, PT, R8, 0x1, PT ;  /* 0x000000010800780c */ /* 0x000fda0003f04070 */
[----:B0-----:R-:W-:Y:S05]  /*07d0*/  @P0 EXIT ;  /* 0x000000000000094d */ /* 0x001fea0003800000 */
[----:B------:R-:W-:Y:S01]  /*07e0*/  ULDC.64 UR4, c[0x0][0x650] ;  /* 0x0001940000047ab9 */ /* 0x000fe20000000a00 */
[----:B------:R-:W-:Y:S01]  /*07f0*/  PRMT R0, RZ, 0x7610, R0 ;  /* 0x00007610ff007816 */ /* 0x000fe20000000000 */
[----:B------:R-:W-:Y:S01]  /*0800*/  IMAD.MOV.U32 R58, RZ, RZ, -0x1 ;  /* 0xffffffffff3a7424 */ /* 0x000fe200078e00ff */
[----:B------:R-:W-:Y:S01]  /*0810*/  ISETP.GE.U32.AND P0, PT, R16, UR4, PT ;  /* 0x0000000410007c0c */ /* 0x000fe2000bf06070 */
[----:B------:R-:W-:Y:S02]  /*0820*/  IMAD.MOV.U32 R59, RZ, RZ, -0x1 ;  /* 0xffffffffff3b7424 */ /* 0x000fe400078e00ff */
[----:B------:R-:W-:Y:S01]  /*0830*/  IMAD.MOV.U32 R57, RZ, RZ, -0x1 ;  /* 0xffffffffff397424 */ /* 0x000fe200078e00ff */
[----:B------:R-:W-:-:S13]  /*0840*/  ISETP.GE.U32.AND.EX P0, PT, R17, UR5, PT, P0 ;  /* 0x0000000511007c0c */ /* 0x000fda000bf06100 */
[----:B------:R-:W-:Y:S05]  /*0850*/  @P0 BRA `(.L_x_5) ;  /* 0x0000000400540947 */ /* 0x000fea0003800000 */
[----:B------:R-:W0:Y:S01]  /*0860*/  LDC.64 R14, c[0x0][0x628] ;  /* 0x00018a00ff0e7b82 */ /* 0x000e220000000a00 */
[----:B------:R-:W-:Y:S02]  /*0870*/  IMAD.MOV.U32 R6, RZ, RZ, R16 ;  /* 0x000000ffff067224 */ /* 0x000fe400078e0010 */
[----:B------:R-:W-:-:S05]  /*0880*/  IMAD.MOV.U32 R7, RZ, RZ, R17 ;  /* 0x000000ffff077224 */ /* 0x000fca00078e0011 */
[----:B------:R-:W1:Y:S08]  /*0890*/  LDC R0, c[0x0][0x630] ;  /* 0x00018c00ff007b82 */ /* 0x000e700000000800 */
[----:B------:R-:W2:Y:S01]  /*08a0*/  LDC.64 R20, c[0x0][0x620] ;  /* 0x00018800ff147b82 */ /* 0x000ea20000000a00 */
[----:B0-----:R-:W-:-:S04]  /*08b0*/  ISETP.NE.U32.AND P0, PT, R14, RZ, PT ;  /* 0x000000ff0e00720c */ /* 0x001fc80003f05070 */
[----:B------:R-:W-:-:S13]  /*08c0*/  ISETP.NE.AND.EX P0, PT, R15, RZ, PT, P0 ;  /* 0x000000ff0f00720c */ /* 0x000fda0003f05300 */
[----:B-12---:R-:W-:Y:S05]  /*08d0*/  @!P0 BRA `(.L_x_6) ;  /* 0x0000000000288947 */ /* 0x006fea0003800000 */
[----:B------:R-:W0:Y:S02]  /*08e0*/  LDC R11, c[0x0][0x634] ;  /* 0x00018d00ff0b7b82 */ /* 0x000e240000000800 */
[----:B0-----:R-:W-:-:S05]  /*08f0*/  IADD3 R11, P0, R16, R11, RZ ;  /* 0x0000000b100b7210 */ /* 0x001fca0007f1e0ff */
[----:B------:R-:W-:-:S04]  /*0900*/  IMAD.X R13, RZ, RZ, R17, P0 ;  /* 0x000000ffff0d7224 */ /* 0x000fc800000e0611 */
[----:B------:R-:W-:-:S04]  /*0910*/  IMAD.WIDE.U32 R6, R13, R14, RZ ;  /* 0x0000000e0d067225 */ /* 0x000fc800078e00ff */
[----:B------:R-:W-:-:S04]  /*0920*/  IMAD.WIDE.U32 R8, P0, R11, R15, R6 ;  /* 0x0000000f0b087225 */ /* 0x000fc80007800006 */
[----:B------:R-:W-:-:S04]  /*0930*/  IMAD.WIDE.U32 R6, R11, R14, RZ ;  /* 0x0000000e0b067225 */ /* 0x000fc800078e00ff */
[----:B------:R-:W-:Y:S01]  /*0940*/  IMAD.X R11, RZ, RZ, RZ, P0 ;  /* 0x000000ffff0b7224 */ /* 0x000fe200000e06ff */
[----:B------:R-:W-:Y:S01]  /*0950*/  IADD3 RZ, P0, R7, R8, RZ ;  /* 0x0000000807ff7210 */ /* 0x000fe20007f1e0ff */
[----:B------:R-:W-:-:S04]  /*0960*/  IMAD.MOV.U32 R10, RZ, RZ, R9 ;  /* 0x000000ffff0a7224 */ /* 0x000fc800078e0009 */
[----:B------:R-:W-:-:S08]  /*0970*/  IMAD.WIDE.U32.X R6, R13, R15, R10, P0 ;  /* 0x0000000f0d067225 */ /* 0x000fd000000e040a */
.L_x_6:
[-CC-:B------:R-:W-:Y:S01]  /*0980*/  SHF.R.U64 R57, R6, R0.reuse, R7.reuse ;  /* 0x0000000006397219 */ /* 0x180fe20000001207 */
[----:B------:R-:W0:Y:S01]  /*0990*/  LDC R10, c[0x0][0x618] ;  /* 0x00018600ff0a7b82 */ /* 0x000e220000000800 */
[----:B------:R-:W-:Y:S01]  /*09a0*/  SHF.R.U32.HI R5, RZ, R0, R7 ;  /* 0x00000000ff057219 */ /* 0x000fe20000011607 */
[----:B------:R-:W-:Y:S01]  /*09b0*/  ULDC UR4, c[0x0][0x150] ;  /* 0x0000540000047ab9 */ /* 0x000fe20000000800 */
[----:B------:R-:W-:Y:S02]  /*09c0*/  IADD3 R9, P0, RZ, -R57, RZ ;  /* 0x80000039ff097210 */ /* 0x000fe40007f1e0ff */
[----:B------:R-:W-:-:S03]  /*09d0*/  I2FP.F32.U32 R0, R4 ;  /* 0x0000000400007245 */ /* 0x000fc60000201000 */
[----:B------:R-:W1:Y:S01]  /*09e0*/  LDC.64 R28, c[0x0][0x640] ;  /* 0x00019000ff1c7b82 */ /* 0x000e620000000a00 */
[----:B------:R-:W-:Y:S02]  /*09f0*/  IMAD.X R11, RZ, RZ, ~R5, P0 ;  /* 0x000000ffff0b7224 */ /* 0x000fe400000e0e05 */
[----:B------:R-:W-:Y:S01]  /*0a00*/  FMUL R0, R0, UR4 ;  /* 0x0000000400007c20 */ /* 0x000fe20008400000 */
[----:B------:R-:W-:Y:S01]  /*0a10*/  IMAD.WIDE.U32 R6, R9, R20, R16 ;  /* 0x0000001409067225 */ /* 0x000fe200078e0010 */
[----:B------:R-:W-:-:S03]  /*0a20*/  ULDC UR4, c[0x0][0x154] ;  /* 0x0000550000047ab9 */ /* 0x000fc60000000800 */
[----:B------:R-:W-:Y:S01]  /*0a30*/  IMAD R8, R11, R20, RZ ;  /* 0x000000140b087224 */ /* 0x000fe200078e02ff */
[----:B------:R-:W2:Y:S01]  /*0a40*/  LDC R5, c[0x0][0x144] ;  /* 0x00005100ff057b82 */ /* 0x000ea20000000800 */
[----:B------:R-:W3:Y:S02]  /*0a50*/  F2I.U32.TRUNC.NTZ R0, R0 ;  /* 0x0000000000007305 */ /* 0x000ee4000020f000 */
[----:B------:R-:W-:-:S04]  /*0a60*/  IMAD R9, R9, R21, R8 ;  /* 0x0000001509097224 */ /* 0x000fc800078e0208 */
[----:B------:R-:W-:Y:S01]  /*0a70*/  IMAD.IADD R7, R7, 0x1, R9 ;  /* 0x0000000107077824 */ /* 0x000fe200078e0209 */
[----:B------:R-:W4:Y:S01]  /*0a80*/  LDC R12, c[0x0][0x608] ;  /* 0x00018200ff0c7b82 */ /* 0x000f220000000800 */
[----:B------:R-:W-:-:S03]  /*0a90*/  IMAD.MOV.U32 R9, RZ, RZ, -0x1 ;  /* 0xffffffffff097424 */ /* 0x000fc600078e00ff */
[-CC-:B0-----:R-:W-:Y:S02]  /*0aa0*/  SHF.R.U64 R20, R6, R10.reuse, R7.reuse ;  /* 0x0000000a06147219 */ /* 0x181fe40000001207 */
[----:B------:R-:W-:Y:S02]  /*0ab0*/  I2FP.F32.U32 R6, R3 ;  /* 0x0000000300067245 */ /* 0x000fe40000201000 */
[----:B------:R-:W0:Y:S01]  /*0ac0*/  LDC R26, c[0x0][0x658] ;  /* 0x00019600ff1a7b82 */ /* 0x000e220000000800 */
[----:B-1----:R-:W-:Y:S01]  /*0ad0*/  ISETP.NE.U32.AND P0, PT, R28, RZ, PT ;  /* 0x000000ff1c00720c */ /* 0x002fe20003f05070 */
[----:B---3--:R-:W-:Y:S01]  /*0ae0*/  IMAD.MOV R8, RZ, RZ, -R0 ;  /* 0x000000ffff087224 */ /* 0x008fe200078e0a00 */
[----:B------:R-:W-:Y:S01]  /*0af0*/  SHF.R.U32.HI R7, RZ, R10, R7 ;  /* 0x0000000aff077219 */ /* 0x000fe20000011607 */
[----:B------:R-:W-:Y:S01]  /*0b00*/  FMUL R6, R6, UR4 ;  /* 0x0000000406067c20 */ /* 0x000fe20008400000 */
[----:B------:R-:W-:-:S03]  /*0b10*/  ISETP.NE.AND.EX P0, PT, R29, RZ, PT, P0 ;  /* 0x000000ff1d00720c */ /* 0x000fc60003f05300 */
[----:B------:R-:W1:Y:S01]  /*0b20*/  LDC R14, c[0x0][0x148] ;  /* 0x00005200ff0e7b82 */ /* 0x000e620000000800 */
[----:B--2---:R-:W-:-:S07]  /*0b30*/  IMAD R0, R5, R8, R4 ;  /* 0x0000000805007224 */ /* 0x004fce00078e0204 */
[----:B------:R-:W2:Y:S01]  /*0b40*/  LDC R24, c[0x0][0x600] ;  /* 0x00018000ff187b82 */ /* 0x000ea20000000800 */
[-CC-:B----4-:R-:W-:Y:S02]  /*0b50*/  SHF.R.U64 R30, R20, R12.reuse, R7.reuse ;  /* 0x0000000c141e7219 */ /* 0x190fe40000001207 */
[----:B------:R-:W-:Y:S01]  /*0b60*/  SHF.R.U32.HI R5, RZ, R12, R7 ;  /* 0x0000000cff057219 */ /* 0x000fe20000011607 */
[----:B------:R-:W-:Y:S01]  /*0b70*/  IMAD.MOV.U32 R7, RZ, RZ, 0x1 ;  /* 0x00000001ff077424 */ /* 0x000fe200078e00ff */
[----:B------:R3:W4:Y:S03]  /*0b80*/  F2I.U32.TRUNC.NTZ R12, R6 ;  /* 0x00000006000c7305 */ /* 0x000726000020f000 */
[----:B------:R-:W1:Y:S01]  /*0b90*/  LDC R15, c[0x0][0x648] ;  /* 0x00019200ff0f7b82 */ /* 0x000e620000000800 */
[-C--:B0-----:R-:W-:Y:S02]  /*0ba0*/  SHF.L.U32 R4, R9, R26.reuse, RZ ;  /* 0x0000001a09047219 */ /* 0x081fe400000006ff */
[----:B------:R-:W-:-:S02]  /*0bb0*/  SHF.R.U64 R32, R30, R26, R5 ;  /* 0x0000001a1e207219 */ /* 0x000fc40000001205 */
[----:B------:R-:W-:Y:S02]  /*0bc0*/  LOP3.LUT R11, RZ, R4, RZ, 0x33, !PT ;  /* 0x00000004ff0b7212 */ /* 0x000fe400078e33ff */
[-C--:B------:R-:W-:Y:S01]  /*0bd0*/  SHF.R.U32.HI R5, RZ, R26.reuse, R5 ;  /* 0x0000001aff057219 */ /* 0x080fe20000011605 */
[----:B------:R-:W0:Y:S01]  /*0be0*/  LDC R21, c[0x0][0x638] ;  /* 0x00018e00ff157b82 */ /* 0x000e220000000800 */
[----:B------:R-:W-:Y:S01]  /*0bf0*/  SHF.L.U32 R10, R7, R26, RZ ;  /* 0x0000001a070a7219 */ /* 0x000fe200000006ff */
[----:B------:R-:W-:-:S06]  /*0c00*/  IMAD.MOV.U32 R4, RZ, RZ, R32 ;  /* 0x000000ffff047224 */ /* 0x000fcc00078e0020 */
[----:B------:R-:W0:Y:S01]  /*0c10*/  LDC R58, c[0x0][0x610] ;  /* 0x00018400ff3a7b82 */ /* 0x000e220000000800 */
[----:B---34-:R-:W-:Y:S05]  /*0c20*/  @!P0 BRA `(.L_x_7) ;  /* 0x0000000000288947 */ /* 0x018fea0003800000 */
[----:B------:R-:W3:Y:S02]  /*0c30*/  LDC R9, c[0x0][0x64c] ;  /* 0x00019300ff097b82 */ /* 0x000ee40000000800 */
[----:B---3--:R-:W-:-:S05]  /*0c40*/  IADD3 R9, P0, R32, R9, RZ ;  /* 0x0000000920097210 */ /* 0x008fca0007f1e0ff */
        /* <DEDUP_REMOVED lines=8> */
.L_x_7:
[----:B-1----:R-:W-:Y:S01]  /*0cd0*/  SHF.R.U64 R4, R4, R15, R5 ;  /* 0x0000000f04047219 */ /* 0x002fe20000001205 */
[----:B--2---:R-:W-:Y:S01]  /*0ce0*/  VIADD R5, R24, 0xffffffff ;  /* 0xffffffff18057836 */ /* 0x004fe20000000000 */
[----:B------:R-:W-:Y:S01]  /*0cf0*/  LOP3.LUT R11, R30, R11, RZ, 0xc0, !PT ;  /* 0x0000000b1e0b7212 */ /* 0x000fe200078ec0ff */
[----:B------:R-:W-:Y:S02]  /*0d00*/  IMAD.MOV R12, RZ, RZ, -R12 ;  /* 0x000000ffff0c7224 */ /* 0x000fe400078e0a0c */
[----:B------:R-:W-:Y:S01]  /*0d10*/  IMAD.MOV R6, RZ, RZ, -R4 ;  /* 0x000000ffff067224 */ /* 0x000fe200078e0a04 */
[----:B------:R-:W-:Y:S01]  /*0d20*/  LOP3.LUT R5, R20, R5, RZ, 0xc0, !PT ;  /* 0x0000000514057212 */ /* 0x000fe200078ec0ff */
[----:B------:R-:W-:Y:S02]  /*0d30*/  @P3 IMAD R0, R14, R12, R3 ;  /* 0x0000000c0e003224 */ /* 0x000fe400078e0203 */
[----:B------:R-:W-:Y:S02]  /*0d40*/  IMAD R11, R10, R4, R11 ;  /* 0x000000040a0b7224 */ /* 0x000fe400078e020b */
[----:B0-----:R-:W-:-:S02]  /*0d50*/  IMAD R3, R6, R21, R32 ;  /* 0x0000001506037224 */ /* 0x001fc400078e0220 */
[----:B------:R-:W-:Y:S02]  /*0d60*/  IMAD R58, R11, R58, R0 ;  /* 0x0000003a0b3a7224 */ /* 0x000fe400078e0200 */
[----:B------:R-:W-:Y:S02]  /*0d70*/  IMAD R3, R3, R24, R5 ;  /* 0x0000001803037224 */ /* 0x000fe400078e0205 */
[----:B------:R-:W-:-:S03]  /*0d80*/  IMAD.MOV.U32 R0, RZ, RZ, 0x1 ;  /* 0x00000001ff007424 */ /* 0x000fc600078e00ff */
[----:B------:R-:W-:Y:S02]  /*0d90*/  SEL R59, R3, R58, !P3 ;  /* 0x0000003a033b7207 */ /* 0x000fe40005800000 */
[----:B------:R-:W-:-:S07]  /*0da0*/  SEL R58, R58, R3, !P3 ;  /* 0x000000033a3a7207 */ /* 0x000fce0005800000 */
.L_x_5:
[----:B------:R-:W-:-:S08]  /*0db0*/  NOP ;  /* 0x0000000000007918 */ /* 0x000fd00000000000 */
[----:B------:R-:W0:Y:S02]  /*0dc0*/  USETMAXREG.TRY_ALLOC.CTAPOOL UP0, 0xe8 ;  /* 0x000000e8000079c8 */ /* 0x000e240008000600 */
[----:B0-----:R-:W-:-:S13]  /*0dd0*/  PLOP3.LUT P0, PT, PT, PT, UP0, 0x80, 0x0 ;  /* 0x000000000000781c */ /* 0x001fda0003f0f008 */
[----:B------:R-:W-:Y:S05]  /*0de0*/  @!P0 BRA `(.L_x_5) ;  /* 0xfffffffc00f08947 */ /* 0x000fea000383ffff */
[----:B------:R-:W-:Y:S01]  /*0df0*/  ULDC.64 UR4, c[0x0][0x598] ;  /* 0x0001660000047ab9 */ /* 0x000fe20000000a00 */
[----:B------:R-:W-:Y:S01]  /*0e00*/  ULDC.64 UR36, c[0x0][0x208] ;  /* 0x0000820000247ab9 */ /* 0x000fe20000000a00 */
[----:B------:R-:W-:-:S04]  /*0e10*/  ISETP.NE.U32.AND P0, PT, RZ, UR4, PT ;  /* 0x00000004ff007c0c */ /* 0x000fc8000bf05070 */
[----:B------:R-:W-:-:S13]  /*0e20*/  ISETP.NE.AND.EX P0, PT, RZ, UR5, PT, P0 ;  /* 0x00000005ff007c0c */ /* 0x000fda000bf05300 */
[----:B------:R-:W-:Y:S05]  /*0e30*/  @!P0 BRA `(.L_x_8) ;  /* 0x00000000001c8947 */ /* 0x000fea0003800000 */
[----:B------:R-:W0:Y:S02]  /*0e40*/  LDC.64 R4, c[0x0][0x598] ;  /* 0x00016600ff047b82 */ /* 0x000e240000000a00 */
[----:B0-----:R-:W2:Y:S02]  /*0e50*/  LDG.E.64 R4, desc[UR36][R4.64] ;  /* 0x0000002404047981 */ /* 0x001ea4000c1e1b00 */
[----:B--2---:R-:W-:-:S04]  /*0e60*/  ISETP.NE.U32.AND P0, PT, R4, RZ, PT ;  /* 0x000000ff0400720c */ /* 0x004fc80003f05070 */
[----:B------:R-:W-:-:S13]  /*0e70*/  ISETP.NE.AND.EX P0, PT, R5, RZ, PT, P0 ;  /* 0x000000ff0500720c */ /* 0x000fda0003f05300 */
[----:B------:R-:W-:Y:S05]  /*0e80*/  @!P0 BRA `(.L_x_8) ;  /* 0x0000000000088947 */ /* 0x000fea0003800000 */
[----:B------:R0:W5:Y:S01]  /*0e90*/  LD.E R23, desc[UR36][R4.64] ;  /* 0x0000002404177980 */ /* 0x000162000c101900 */
[----:B------:R-:W-:Y:S05]  /*0ea0*/  BRA `(.L_x_9) ;  /* 0x0000000000247947 */ /* 0x000fea0003800000 */
.L_x_8:
[----:B------:R-:W-:Y:S02]  /*0eb0*/  ULDC.64 UR4, c[0x0][0x588] ;  /* 0x0001620000047ab9 */ /* 0x000fe40000000a00 */
[----:B------:R-:W-:-:S04]  /*0ec0*/  ISETP.NE.U32.AND P0, PT, RZ, UR4, PT ;  /* 0x00000004ff007c0c */ /* 0x000fc8000bf05070 */
[----:B------:R-:W-:-:S13]  /*0ed0*/  ISETP.NE.AND.EX P0, PT, RZ, UR5, PT, P0 ;  /* 0x00000005ff007c0c */ /* 0x000fda000bf05300 */
[----:B------:R-:W-:Y:S05]  /*0ee0*/  @!P0 BRA `(.L_x_10) ;  /* 0x00000000000c8947 */ /* 0x000fea0003800000 */
[----:B------:R-:W0:Y:S02]  /*0ef0*/  LDC.64 R4, c[0x0][0x588] ;  /* 0x00016200ff047b82 */ /* 0x000e240000000a00 */
[----:B0-----:R1:W5:Y:S01]  /*0f00*/  LDG.E R23, desc[UR36][R4.64] ;  /* 0x0000002404177981 */ /* 0x001362000c1e1900 */
[----:B------:R-:W-:Y:S05]  /*0f10*/  BRA `(.L_x_9) ;  /* 0x0000000000087947 */ /* 0x000fea0003800000 */
.L_x_10:
[----:B------:R-:W-:Y:S02]  /*0f20*/  ULDC UR4, c[0x0][0x580] ;  /* 0x0001600000047ab9 */ /* 0x000fe40000000800 */
[----:B------:R-:W-:-:S07]  /*0f30*/  IMAD.U32 R23, RZ, RZ, UR4 ;  /* 0x00000004ff177e24 */ /* 0x000fce000f8e00ff */
.L_x_9:
[----:B------:R-:W-:Y:S02]  /*0f40*/  ULDC.64 UR4, c[0x0][0x5a0] ;  /* 0x0001680000047ab9 */ /* 0x000fe40000000a00 */
[----:B------:R-:W-:-:S04]  /*0f50*/  ISETP.NE.U32.AND P0, PT, RZ, UR4, PT ;  /* 0x00000004ff007c0c */ /* 0x000fc8000bf05070 */
[----:B------:R-:W-:-:S13]  /*0f60*/  ISETP.NE.AND.EX P0, PT, RZ, UR5, PT, P0 ;  /* 0x00000005ff007c0c */ /* 0x000fda000bf05300 */
[----:B------:R-:W-:Y:S05]  /*0f70*/  @!P0 BRA `(.L_x_11) ;  /* 0x00000000001c8947 */ /* 0x000fea0003800000 */
[----:B01----:R-:W0:Y:S02]  /*0f80*/  LDC.64 R4, c[0x0][0x5a0] ;  /* 0x00016800ff047b82 */ /* 0x003e240000000a00 */
[----:B0-----:R-:W2:Y:S02]  /*0f90*/  LDG.E.64 R4, desc[UR36][R4.64] ;  /* 0x0000002404047981 */ /* 0x001ea4000c1e1b00 */
[----:B--2---:R-:W-:-:S04]  /*0fa0*/  ISETP.NE.U32.AND P0, PT, R4, RZ, PT ;  /* 0x000000ff0400720c */ /* 0x004fc80003f05070 */
[----:B------:R-:W-:-:S13]  /*0fb0*/  ISETP.NE.AND.EX P0, PT, R5, RZ, PT, P0 ;  /* 0x000000ff0500720c */ /* 0x000fda0003f05300 */
[----:B------:R-:W-:Y:S05]  /*0fc0*/  @!P0 BRA `(.L_x_11) ;  /* 0x0000000000088947 */ /* 0x000fea0003800000 */
[----:B------:R0:W5:Y:S01]  /*0fd0*/  LD.E R56, desc[UR36][R4.64] ;  /* 0x0000002404387980 */ /* 0x000162000c101900 */
[----:B------:R-:W-:Y:S05]  /*0fe0*/  BRA `(.L_x_12) ;  /* 0x0000000000247947 */ /* 0x000fea0003800000 */
.L_x_11:
[----:B------:R-:W-:Y:S02]  /*0ff0*/  ULDC.64 UR4, c[0x0][0x590] ;  /* 0x0001640000047ab9 */ /* 0x000fe40000000a00 */
[----:B------:R-:W-:-:S04]  /*1000*/  ISETP.NE.U32.AND P0, PT, RZ, UR4, PT ;  /* 0x00000004ff007c0c */ /* 0x000fc8000bf05070 */
[----:B------:R-:W-:-:S13]  /*1010*/  ISETP.NE.AND.EX P0, PT, RZ, UR5, PT, P0 ;  /* 0x00000005ff007c0c */ /* 0x000fda000bf05300 */
[----:B------:R-:W-:Y:S05]  /*1020*/  @!P0 BRA `(.L_x_13) ;  /* 0x00000000000c8947 */ /* 0x000fea0003800000 */
[----:B01----:R-:W0:Y:S02]  /*1030*/  LDC.64 R4, c[0x0][0x590] ;  /* 0x00016400ff047b82 */ /* 0x003e240000000a00 */
[----:B0-----:R1:W5:Y:S01]  /*1040*/  LDG.E R56, desc[UR36][R4.64] ;  /* 0x0000002404387981 */ /* 0x001362000c1e1900 */
[----:B------:R-:W-:Y:S05]  /*1050*/  BRA `(.L_x_12) ;  /* 0x0000000000087947 */ /* 0x000fea0003800000 */
.L_x_13:
[----:B------:R-:W-:Y:S02]  /*1060*/  ULDC UR4, c[0x0][0x584] ;  /* 0x0001610000047ab9 */ /* 0x000fe40000000800 */
[----:B------:R-:W-:-:S07]  /*1070*/  IMAD.U32 R56, RZ, RZ, UR4 ;  /* 0x00000004ff387e24 */ /* 0x000fce000f8e00ff */
.L_x_12:
[----:B------:R-:W-:-:S13]  /*1080*/  LOP3.LUT P0, RZ, R0, 0xff, RZ, 0xc0, !PT ;  /* 0x000000ff00ff7812 */ /* 0x000fda000780c0ff */
[----:B------:R-:W-:Y:S05]  /*1090*/  @!P0 EXIT ;  /* 0x000000000000894d */ /* 0x000fea0003800000 */
[----:B------:R-:W-:Y:S01]  /*10a0*/  ULDC UR4, c[0x0][0x28c] ;  /* 0x0000a30000047ab9 */ /* 0x000fe20000000800 */
[----:B------:R-:W-:Y:S01]  /*10b0*/  LOP3.LUT R62, R19, 0x1, RZ, 0xfc, !PT ;  /* 0x00000001133e7812 */ /* 0x000fe200078efcff */
[----:B------:R-:W-:Y:S01]  /*10c0*/  UIADD3 UR4, UR4, 0x1f, URZ ;  /* 0x0000001f04047890 */ /* 0x000fe2000fffe03f */
[----:B------:R-:W-:Y:S01]  /*10d0*/  UMOV UR38, URZ ;  /* 0x0000003f00267c82 */ /* 0x000fe20008000000 */
[----:B------:R-:W-:Y:S02]  /*10e0*/  UMOV UR39, URZ ;  /* 0x0000003f00277c82 */ /* 0x000fe40008000000 */
[----:B------:R-:W-:-:S04]  /*10f0*/  USHF.R.S32.HI UR5, URZ, 0x1f, UR4 ;  /* 0x0000001f3f057899 */ /* 0x000fc80008011404 */
[----:B------:R-:W-:-:S04]  /*1100*/  ULEA.HI UR5, UR5, UR4, URZ, 0x5 ;  /* 0x0000000405057291 */ /* 0x000fc8000f8f283f */
[----:B------:R-:W-:-:S12]  /*1110*/  USHF.R.S32.HI UR40, URZ, 0x5, UR5 ;  /* 0x000000053f287899 */ /* 0x000fd80008011405 */
.L_x_95:
[----:B------:R-:W-:Y:S01]  /*1120*/  LOP3.LUT R0, R18, 0x80, RZ, 0xc0, !PT ;  /* 0x0000008012007812 */ /* 0x000fe200078ec0ff */
[----:B--2---:R-:W2:Y:S01]  /*1130*/  S2UR UR7, SR_CgaCtaId ;  /* 0x00000000000779c3 */ /* 0x004ea20000008800 */
[----:B------:R-:W-:Y:S02]  /*1140*/  UMOV UR6, 0x400 ;  /* 0x0000040000067882 */ /* 0x000fe40000000000 */
[----:B------:R-:W-:-:S06]  /*1150*/  SHF.R.U32.HI R0, RZ, 0x7, R0 ;  /* 0x00000007ff007819 */ /* 0x000fcc0000011600 */
[----:B---3--:R-:W3:Y:S01]  /*1160*/  SHFL.IDX PT, R0, R0, RZ, 0x1f ;  /* 0x00001fff00007589 */ /* 0x008ee200000e0000 */
[----:B--2---:R-:W-:Y:S01]  /*1170*/  ULEA UR42, UR7, UR6, 0x18 ;  /* 0x00000006072a7291 */ /* 0x004fe2000f8ec03f */
[----:B---3--:R-:W-:-:S13]  /*1180*/  R2UR UR4, R0 ;  /* 0x00000000000472ca */ /* 0x008fda00000e0000 */
[----:B------:R-:W-:-:S04]  /*1190*/  ULEA.HI UR5, UR4, UR4, URZ, 0x1 ;  /* 0x0000000404057291 */ /* 0x000fc8000f8f083f */
[----:B------:R-:W-:-:S04]  /*11a0*/  ULOP3.LUT UR5, UR5, 0xffffe, URZ, 0xc0, !UPT ;  /* 0x000ffffe05057892 */ /* 0x000fc8000f8ec03f */
[----:B------:R-:W-:-:S03]  /*11b0*/  UIADD3 UR5, UR4, -UR5, URZ ;  /* 0x8000000504057290 */ /* 0x000fc6000fffe03f */
[----:B------:R-:W-:Y:S01]  /*11c0*/  ULDC UR4, c[0x0][0x28c] ;  /* 0x0000a30000047ab9 */ /* 0x000fe20000000800 */
[----:B------:R-:W-:Y:S01]  /*11d0*/  ULEA UR5, UR5, UR42, 0xc ;  /* 0x0000002a05057291 */ /* 0x000fe2000f8e603f */
[----:B------:R-:W-:-:S03]  /*11e0*/  ISETP.LT.AND P0, PT, RZ, UR4, PT ;  /* 0x00000004ff007c0c */ /* 0x000fc6000bf01270 */
[----:B------:R-:W-:-:S04]  /*11f0*/  UIADD3 UR5, UR5, 0x200, URZ ;  /* 0x0000020005057890 */ /* 0x000fc8000fffe03f */
[----:B------:R-:W-:-:S04]  /*1200*/  USHF.R.U32.HI UR5, URZ, 0x4, UR5 ;  /* 0x000000043f057899 */ /* 0x000fc80008011605 */
[----:B------:R-:W-:Y:S02]  /*1210*/  ULOP3.LUT UR41, UR5, 0x3fff, URZ, 0xc0, !UPT ;  /* 0x00003fff05297892 */ /* 0x000fe4000f8ec03f */
[----:B-1--45:R-:W-:Y:S10]  /*1220*/  @P0 BRA `(.L_x_14) ;  /* 0x0000000000400947 */ /* 0x032ff40003800000 */
[----:B------:R-:W-:Y:S01]  /*1230*/  MOV R0, 0x0 ;  /* 0x0000000000007802 */ /* 0x000fe20000000f00 */
[----:B------:R-:W-:Y:S01]  /*1240*/  ULDC.64 UR4, c[0x4][0x68] ;  /* 0x01001a0000047ab9 */ /* 0x000fe20000000a00 */
[----:B------:R-:W-:Y:S01]  /*1250*/  ULDC.64 UR6, c[0x4][0x8] ;  /* 0x0100020000067ab9 */ /* 0x000fe20000000a00 */
[----:B01----:R-:W-:Y:S01]  /*1260*/  IMAD.U32 R4, RZ, RZ, UR4 ;  /* 0x00000004ff047e24 */ /* 0x003fe2000f8e00ff */
[----:B------:R0:W1:Y:S01]  /*1270*/  LDC.64 R14, c[0x4][R0] ;  /* 0x01000000000e7b82 */ /* 0x0000620000000a00 */
[----:B------:R-:W-:Y:S01]  /*1280*/  IMAD.U32 R5, RZ, RZ, UR5 ;  /* 0x00000005ff057e24 */ /* 0x000fe2000f8e00ff */
[----:B------:R-:W-:Y:S01]  /*1290*/  ULDC.64 UR4, c[0x4][0x70] ;  /* 0x01001c0000047ab9 */ /* 0x000fe20000000a00 */
[----:B------:R-:W-:Y:S02]  /*12a0*/  IMAD.U32 R10, RZ, RZ, UR6 ;  /* 0x00000006ff0a7e24 */ /* 0x000fe4000f8e00ff */
[----:B------:R-:W-:Y:S02]  /*12b0*/  IMAD.U32 R6, RZ, RZ, UR4 ;  /* 0x00000004ff067e24 */ /* 0x000fe4000f8e00ff */
[----:B------:R-:W-:-:S02]  /*12c0*/  IMAD.U32 R7, RZ, RZ, UR5 ;  /* 0x00000005ff077e24 */ /* 0x000fc4000f8e00ff */
[----:B------:R-:W-:Y:S02]  /*12d0*/  IMAD.U32 R11, RZ, RZ, UR7 ;  /* 0x00000007ff0b7e24 */ /* 0x000fe4000f8e00ff */
[----:B------:R-:W-:Y:S02]  /*12e0*/  IMAD.MOV.U32 R8, RZ, RZ, 0x1e1 ;  /* 0x000001e1ff087424 */ /* 0x000fe400078e00ff */
[----:B------:R-:W-:Y:S02]  /*12f0*/  IMAD.MOV.U32 R12, RZ, RZ, 0x1 ;  /* 0x00000001ff0c7424 */ /* 0x000fe400078e00ff */
[----:B0-----:R-:W-:-:S07]  /*1300*/  IMAD.MOV.U32 R13, RZ, RZ, RZ ;  /* 0x000000ffff0d7224 */ /* 0x001fce00078e00ff */
[----:B------:R-:W-:-:S07]  /*1310*/  LEPC R20, `(.L_x_14) ;  /* 0x000000001014794e */ /* 0x000fce0000000000 */
[----:B-1---5:R-:W-:Y:S05]  /*1320*/  CALL.ABS.NOINC R14 ;  /* 0x000000000e007343 */ /* 0x022fea0003c00000 */
.L_x_14:
[----:B------:R-:W-:-:S13]  /*1330*/  ISETP.NE.AND P0, PT, R62, 0x3, PT ;  /* 0x000000033e00780c */ /* 0x000fda0003f05270 */
[----:B------:R-:W-:Y:S05]  /*1340*/  @!P0 BRA `(.L_x_15) ;  /* 0x0000000000048947 */ /* 0x000fea0003800000 */
[----:B------:R-:W-:Y:S01]  /*1350*/  BPT.TRAP 0x1 ;  /* 0x000000040000795c */ /* 0x000fe20000300000 */
.L_x_15:
[----:B------:R-:W-:Y:S02]  /*1360*/  IMAD.U32 R3, RZ, RZ, UR39 ;  /* 0x00000027ff037e24 */ /* 0x000fe4000f8e00ff */
[----:B------:R-:W-:-:S03]  /*1370*/  IMAD.U32 R0, RZ, RZ, UR38 ;  /* 0x00000026ff007e24 */ /* 0x000fc6000f8e00ff */
[----:B------:R-:W-:Y:S02]  /*1380*/  LEA R3, R3, UR42, 0x3 ;  /* 0x0000002a03037c11 */ /* 0x000fe4000f8e18ff */
[----:B------:R-:W-:-:S04]  /*1390*/  SHF.L.U32 R0, R0, 0x1f, RZ ;  /* 0x0000001f00007819 */ /* 0x000fc800000006ff */
[----:B------:R2:W3:Y:S01]  /*13a0*/  SYNCS.PHASECHK.TRANS64.TRYWAIT P1, [R3+URZ], R0 ;  /* 0x00000000030075a7 */ /* 0x0004e2000802017f */
[----:B------:R-:W-:Y:S05]  /*13b0*/  @!P0 BRA `(.L_x_16) ;  /* 0x0000000000048947 */ /* 0x000fea0003800000 */
[----:B------:R-:W-:Y:S01]  /*13c0*/  BPT.TRAP 0x1 ;  /* 0x000000040000795c */ /* 0x000fe20000300000 */
.L_x_16:
[----:B---3--:R-:W-:Y:S05]  /*13d0*/  @P1 BRA `(.L_x_17) ;  /* 0x0000000000081947 */ /* 0x008fea0003800000 */
[----:B------:R-:W3:Y:S02]  /*13e0*/  SYNCS.PHASECHK.TRANS64.TRYWAIT P1, [R3+URZ], R0 ;  /* 0x00000000030075a7 */ /* 0x000ee4000802017f */
[----:B---3--:R-:W-:Y:S05]  /*13f0*/  @!P1 BRA `(.L_x_18) ;  /* 0x00000050002c9947 */ /* 0x008fea0003800000 */
.L_x_17:
[----:B------:R-:W-:-:S04]  /*1400*/  UISETP.LT.AND UP0, UPT, UR40, 0x1, UPT ;  /* 0x000000012800788c */ /* 0x000fc8000bf01270 */
[----:B------:R-:W-:-:S04]  /*1410*/  USEL UR4, UR40, 0x1, UP0 ;  /* 0x0000000128047887 */ /* 0x000fc80008000000 */
[----:B------:R-:W-:-:S06]  /*1420*/  UIADD3 UR4, UR40, -UR4, URZ ;  /* 0x8000000428047290 */ /* 0x000fcc000fffe03f */
[----:B--23--:R-:W-:Y:S01]  /*1430*/  IMAD.U32 R0, RZ, RZ, UR4 ;  /* 0x00000004ff007e24 */ /* 0x00cfe2000f8e00ff */
[----:B------:R-:W-:Y:S05]  /*1440*/  WARPSYNC.ALL ;  /* 0x0000000000007948 */ /* 0x000fea0003800000 */
[----:B------:R-:W-:Y:S01]  /*1450*/  ISETP.GE.AND P1, PT, R0, 0x1, PT ;  /* 0x000000010000780c */ /* 0x000fe20003f26270 */
[----:B------:R-:W-:Y:S01]  /*1460*/  UIADD3 UR4, UR42, 0x24200, URZ ;  /* 0x000242002a047890 */ /* 0x000fe2000fffe03f */
[----:B------:R-:W-:Y:S01]  /*1470*/  WARPGROUP.ARRIVE ;  /* 0x00000000000079c5 */ /* 0x000fe20000000000 */
[----:B------:R-:W-:Y:S01]  /*1480*/  UMOV UR5, 0x40000040 ;  /* 0x4000004000057882 */ /* 0x000fe20000000000 */
[----:B------:R-:W-:Y:S01]  /*1490*/  UMOV UR7, 0x80000020 ;  /* 0x8000002000077882 */ /* 0x000fe20000000000 */
[----:B------:R-:W-:-:S04]  /*14a0*/  USHF.R.U32.HI UR4, URZ, 0x4, UR4 ;  /* 0x000000043f047899 */ /* 0x000fc80008011604 */
[----:B------:R-:W-:-:S04]  /*14b0*/  ULOP3.LUT UR4, UR4, 0x3fff, URZ, 0xc0, !UPT ;  /* 0x00003fff04047892 */ /* 0x000fc8000f8ec03f */
[----:B------:R-:W-:Y:S02]  /*14c0*/  ULOP3.LUT UR10, UR4, 0x10000, URZ, 0xfc, !UPT ;  /* 0x00010000040a7892 */ /* 0x000fe4000f8efc3f */
[----:B------:R-:W-:Y:S02]  /*14d0*/  ULEA UR4, UR39, UR41, 0x9 ;  /* 0x0000002927047291 */ /* 0x000fe4000f8e483f */
[----:B------:R-:W-:-:S09]  /*14e0*/  ULEA UR6, UR39, UR10, 0x8 ;  /* 0x0000000a27067291 */ /* 0x000fd2000f8e403f */
[----:B------:R-:W-:Y:S01]  /*14f0*/  HGMMA.64x64x16.F32 R24, gdesc[UR4].tnspA, RZ, !UPT, gsb0 ;  /* 0x20e00000041879f0 */ /* 0x000fe2000c0008ff */
[----:B------:R-:W-:Y:S02]  /*1500*/  UIADD3 UR4, UR4, 0x80, URZ ;  /* 0x0000008004047890 */ /* 0x000fe4000fffe03f */
[----:B------:R-:W-:Y:S01]  /*1510*/  UIADD3 UR6, UR6, 0x2, URZ ;  /* 0x0000000206067890 */ /* 0x000fe2000fffe03f */
[----:B------:R-:W-:Y:S01]  /*1520*/  UMOV UR5, 0x40000040 ;  /* 0x4000004000057882 */ /* 0x000fe20000000000 */
[----:B------:R-:W-:Y:S01]  /*1530*/  UMOV UR7, 0x80000020 ;  /* 0x8000002000077882 */ /* 0x000fe20000000000 */
[----:B------:R-:W-:Y:S02]  /*1540*/  WARPGROUP.DEPBAR.LE gsb0, 0x0 ;  /* 0x00008000000079c5 */ /* 0x000fe40000010000 */
[----:B------:R-:W-:-:S06]  /*1550*/  WARPGROUP.ARRIVE ;  /* 0x00000000000079c5 */ /* 0x000fcc0000000000 */
[----:B------:R-:W-:Y:S03]  /*1560*/  HGMMA.64x64x16.F32 R24, gdesc[UR4].tnspA, R24, gsb0 ;  /* 0x20e00000041879f0 */ /* 0x000fe60008000818 */
[----:B------:R-:W-:Y:S02]  /*1570*/  WARPGROUP.DEPBAR.LE gsb0, 0x0 ;  /* 0x00008000000079c5 */ /* 0x000fe40000010000 */
[----:B------:R-:W-:Y:S05]  /*1580*/  @!P1 BRA `(.L_x_19) ;  /* 0x0000000000d89947 */ /* 0x000fea0003800000 */
[----:B------:R-:W-:Y:S02]  /*1590*/  UIADD3 UR4, UR39, 0x1, URZ ;  /* 0x0000000127047890 */ /* 0x000fe4000fffe03f */
[----:B------:R-:W-:Y:S02]  /*15a0*/  UMOV UR9, UR39 ;  /* 0x0000002700097c82 */ /* 0x000fe40008000000 */
[----:B------:R-:W-:-:S04]  /*15b0*/  UISETP.NE.AND UP0, UPT, UR4, 0x12, UPT ;  /* 0x000000120400788c */ /* 0x000fc8000bf05270 */
[----:B------:R-:W-:Y:S02]  /*15c0*/  USEL UR5, URZ, 0x1, UP0 ;  /* 0x000000013f057887 */ /* 0x000fe40008000000 */
[----:B------:R-:W-:Y:S02]  /*15d0*/  USEL UR8, UR4, URZ, UP0 ;  /* 0x0000003f04087287 */ /* 0x000fe40008000000 */
[----:B------:R-:W-:-:S06]  /*15e0*/  ULOP3.LUT UR5, UR38, UR5, URZ, 0x3c, !UPT ;  /* 0x0000000526057292 */ /* 0x000fcc000f8e3c3f */
[----:B01----:R-:W-:-:S07]  /*15f0*/  IMAD.U32 R5, RZ, RZ, UR5 ;  /* 0x00000005ff057e24 */ /* 0x003fce000f8e00ff */
.L_x_26:
[----:B01----:R-:W-:Y:S05]  /*1600*/  @!P0 BRA `(.L_x_20) ;  /* 0x0000000000048947 */ /* 0x003fea0003800000 */
[----:B------:R-:W-:Y:S01]  /*1610*/  BPT.TRAP 0x1 ;  /* 0x000000040000795c */ /* 0x000fe20000300000 */
.L_x_20:
[----:B------:R-:W0:Y:S01]  /*1620*/  S2UR UR5, SR_CgaCtaId ;  /* 0x00000000000579c3 */ /* 0x000e220000008800 */
[----:B------:R-:W-:Y:S01]  /*1630*/  UMOV UR4, 0x400 ;  /* 0x0000040000047882 */ /* 0x000fe20000000000 */
[----:B------:R-:W-:Y:S01]  /*1640*/  SHF.L.U32 R3, R5, 0x1f, RZ ;  /* 0x0000001f05037819 */ /* 0x000fe200000006ff */
[----:B0-----:R-:W-:-:S04]  /*1650*/  ULEA UR11, UR5, UR4, 0x18 ;  /* 0x00000004050b7291 */ /* 0x001fc8000f8ec03f */
[----:B------:R-:W-:-:S09]  /*1660*/  ULEA UR4, UR8, UR11, 0x3 ;  /* 0x0000000b08047291 */ /* 0x000fd2000f8e183f */
[----:B------:R0:W1:Y:S01]  /*1670*/  SYNCS.PHASECHK.TRANS64.TRYWAIT P1, [UR4], R3 ;  /* 0x00000003ff0075a7 */ /* 0x0000620008020144 */
[----:B------:R-:W-:Y:S05]  /*1680*/  @!P0 BRA `(.L_x_21) ;  /* 0x0000000000048947 */ /* 0x000fea0003800000 */
[----:B------:R-:W-:Y:S01]  /*1690*/  BPT.TRAP 0x1 ;  /* 0x000000040000795c */ /* 0x000fe20000300000 */
.L_x_21:
[----:B-1----:R-:W-:Y:S05]  /*16a0*/  @P1 BRA `(.L_x_22) ;  /* 0x0000000000081947 */ /* 0x002fea0003800000 */
[----:B------:R-:W1:Y:S02]  /*16b0*/  SYNCS.PHASECHK.TRANS64.TRYWAIT P1, [UR4], R3 ;  /* 0x00000003ff0075a7 */ /* 0x000e640008020144 */
[----:B-1----:R-:W-:Y:S05]  /*16c0*/  @!P1 BRA `(.L_x_23) ;  /* 0x0000004c008c9947 */ /* 0x002fea0003800000 */
.L_x_22:
[----:B------:R-:W-:Y:S01]  /*16d0*/  ULEA UR4, UR8, UR41, 0x9 ;  /* 0x0000002908047291 */ /* 0x000fe2000f8e483f */
[----:B------:R-:W-:Y:S01]  /*16e0*/  WARPGROUP.ARRIVE ;  /* 0x00000000000079c5 */ /* 0x000fe20000000000 */
[----:B------:R-:W-:Y:S01]  /*16f0*/  ULEA UR6, UR8, UR10, 0x8 ;  /* 0x0000000a08067291 */ /* 0x000fe2000f8e403f */
[----:B------:R-:W-:Y:S01]  /*1700*/  UMOV UR5, 0x40000040 ;  /* 0x4000004000057882 */ /* 0x000fe20000000000 */
[----:B------:R-:W-:-:S07]  /*1710*/  UMOV UR7, 0x80000020 ;  /* 0x8000002000077882 */ /* 0x000fce0000000000 */
[----:B------:R-:W-:Y:S01]  /*1720*/  HGMMA.64x64x16.F32 R24, gdesc[UR4].tnspA, R24, gsb0 ;  /* 0x20e00000041879f0 */ /* 0x000fe20008000818 */
        /* <DEDUP_REMOVED lines=9> */
[----:B------:R-:W-:Y:S01]  /*17c0*/  BPT.TRAP 0x1 ;  /* 0x000000040000795c */ /* 0x000fe20000300000 */
.L_x_24:
[----:B------:R-:W-:Y:S01]  /*17d0*/  ULEA UR4, UR9, UR11, 0x3 ;  /* 0x0000000b09047291 */ /* 0x000fe2000f8e183f */
[----:B------:R-:W-:-:S03]  /*17e0*/  ISETP.GT.U32.AND P1, PT, R19, 0x1, PT ;  /* 0x000000011300780c */ /* 0x000fc60003f24070 */
[----:B------:R-:W-:-:S04]  /*17f0*/  UIADD3 UR4, UR4, 0x90, URZ ;  /* 0x0000009004047890 */ /* 0x000fc8000fffe03f */
[----:B------:R-:W-:-:S09]  /*1800*/  UPRMT UR4, URZ, 0x654, UR4 ;  /* 0x000006543f047896 */ /* 0x000fd20008000004 */
[----:B------:R-:W-:Y:S01]  /*1810*/  SYNCS.ARRIVE.TRANS64.RED.A1T0 RZ, [UR4], RZ ;  /* 0x000000ffffff79a7 */ /* 0x000fe20008100404 */
[----:B------:R-:W-:Y:S05]  /*1820*/  @P1 BRA `(.L_x_25) ;  /* 0x0000000000041947 */ /* 0x000fea0003800000 */
[----:B------:R-:W-:Y:S01]  /*1830*/  BPT.TRAP 0x1 ;  /* 0x000000040000795c */ /* 0x000fe20000300000 */
.L_x_25:
[----:B------:R-:W-:Y:S01]  /*1840*/  UIADD3 UR8, UR8, 0x1, URZ ;  /* 0x0000000108087890 */ /* 0x000fe2000fffe03f */
[C---:B------:R-:W-:Y:S01]  /*1850*/  ISETP.GT.AND P1, PT, R0.reuse, 0x1, PT ;  /* 0x000000010000780c */ /* 0x040fe20003f24270 */
[----:B------:R-:W-:Y:S01]  /*1860*/  UIADD3 UR9, UR9, 0x1, URZ ;  /* 0x0000000109097890 */ /* 0x000fe2000fffe03f */
[----:B------:R-:W-:Y:S01]  /*1870*/  VIADD R0, R0, 0xffffffff ;  /* 0xffffffff00007836 */ /* 0x000fe20000000000 */
[----:B------:R-:W-:Y:S02]  /*1880*/  UISETP.NE.AND UP0, UPT, UR8, 0x12, UPT ;  /* 0x000000120800788c */ /* 0x000fe4000bf05270 */
[----:B------:R-:W-:Y:S02]  /*1890*/  UISETP.NE.AND UP1, UPT, UR9, 0x12, UPT ;  /* 0x000000120900788c */ /* 0x000fe4000bf25270 */
[----:B------:R-:W-:Y:S02]  /*18a0*/  USEL UR4, URZ, 0x1, UP0 ;  /* 0x000000013f047887 */ /* 0x000fe40008000000 */
[----:B------:R-:W-:-:S02]  /*18b0*/  USEL UR8, UR8, URZ, UP0 ;  /* 0x0000003f08087287 */ /* 0x000fc40008000000 */
[----:B------:R-:W-:Y:S02]  /*18c0*/  USEL UR9, UR9, URZ, UP1 ;  /* 0x0000003f09097287 */ /* 0x000fe40008800000 */
[----:B------:R-:W-:Y:S01]  /*18d0*/  LOP3.LUT R5, R5, UR4, RZ, 0x3c, !PT ;  /* 0x0000000405057c12 */ /* 0x000fe2000f8e3cff */
[----:B------:R-:W-:Y:S09]  /*18e0*/  @P1 BRA `(.L_x_26) ;  /* 0xfffffffc00441947 */ /* 0x000ff2000383ffff */
.L_x_19:
[----:B------:R-:W2:Y:S02]  /*18f0*/  LDC R0, c[0x0][0x28c] ;  /* 0x0000a300ff007b82 */ /* 0x000ea40000000800 */
[----:B--2---:R-:W-:-:S13]  /*1900*/  ISETP.GE.AND P1, PT, R0, 0x1, PT ;  /* 0x000000010000780c */ /* 0x004fda0003f26270 */
[----:B------:R-:W-:Y:S05]  /*1910*/  @!P1 BRA `(.L_x_27) ;  /* 0x0000000000489947 */ /* 0x000fea0003800000 */
[----:B------:R-:W-:Y:S05]  /*1920*/  @!P0 BRA `(.L_x_28) ;  /* 0x0000000000048947 */ /* 0x000fea0003800000 */
[----:B------:R-:W-:Y:S01]  /*1930*/  BPT.TRAP 0x1 ;  /* 0x000000040000795c */ /* 0x000fe20000300000 */
.L_x_28:
[----:B------:R-:W2:Y:S01]  /*1940*/  S2UR UR7, SR_CgaCtaId ;  /* 0x00000000000779c3 */ /* 0x000ea20000008800 */
[----:B------:R-:W-:Y:S01]  /*1950*/  UISETP.LT.AND UP0, UPT, UR40, 0x1, UPT ;  /* 0x000000012800788c */ /* 0x000fe2000bf01270 */
[----:B------:R-:W-:-:S03]  /*1960*/  ISETP.GT.U32.AND P0, PT, R19, 0x1, PT ;  /* 0x000000011300780c */ /* 0x000fc60003f04070 */
[----:B------:R-:W-:-:S04]  /*1970*/  USEL UR6, UR40, 0x1, UP0 ;  /* 0x0000000128067887 */ /* 0x000fc80008000000 */
[----:B------:R-:W-:-:S04]  /*1980*/  UIADD3 UR6, UR39, UR40, -UR6 ;  /* 0x0000002827067290 */ /* 0x000fc8000fffe806 */
[----:B------:R-:W-:-:S04]  /*1990*/  UIMAD.WIDE.U32 UR4, UR6, 0x38e38e39, URZ ;  /* 0x38e38e39060478a5 */ /* 0x000fc8000f8e003f */
[----:B------:R-:W-:-:S03]  /*19a0*/  USHF.R.U32.HI UR4, URZ, 0x2, UR5 ;  /* 0x000000023f047899 */ /* 0x000fc60008011605 */
[----:B------:R-:W-:Y:S01]  /*19b0*/  UMOV UR5, 0x400 ;  /* 0x0000040000057882 */ /* 0x000fe20000000000 */
[----:B------:R-:W-:Y:S02]  /*19c0*/  UIMAD UR6, UR4, -0x12, UR6 ;  /* 0xffffffee040678a4 */ /* 0x000fe4000f8e0206 */
[----:B--2---:R-:W-:-:S04]  /*19d0*/  ULEA UR5, UR7, UR5, 0x18 ;  /* 0x0000000507057291 */ /* 0x004fc8000f8ec03f */
[----:B------:R-:W-:-:S04]  /*19e0*/  ULEA UR6, UR6, UR5, 0x3 ;  /* 0x0000000506067291 */ /* 0x000fc8000f8e183f */
[----:B------:R-:W-:-:S04]  /*19f0*/  UIADD3 UR6, UR6, 0x90, URZ ;  /* 0x0000009006067890 */ /* 0x000fc8000fffe03f */
[----:B------:R-:W-:-:S09]  /*1a00*/  UPRMT UR6, URZ, 0x654, UR6 ;  /* 0x000006543f067896 */ /* 0x000fd20008000006 */
[----:B------:R-:W-:Y:S01]  /*1a10*/  SYNCS.ARRIVE.TRANS64.RED.A1T0 RZ, [UR6], RZ ;  /* 0x000000ffffff79a7 */ /* 0x000fe20008100406 */
[----:B------:R-:W-:Y:S05]  /*1a20*/  @P0 BRA `(.L_x_27) ;  /* 0x0000000000040947 */ /* 0x000fea0003800000 */
[----:B------:R-:W-:Y:S01]  /*1a30*/  BPT.TRAP 0x1 ;  /* 0x000000040000795c */ /* 0x000fe20000300000 */
.L_x_27:
[----:B------:R-:W2:Y:S01]  /*1a40*/  LDC R6, c[0x0][0x288] ;  /* 0x0000a200ff067b82 */ /* 0x000ea20000000800 */
[C---:B01----:R-:W-:Y:S01]  /*1a50*/  LOP3.LUT R5, R18.reuse, 0x3, RZ, 0xc0, !PT ;  /* 0x0000000312057812 */ /* 0x043fe200078ec0ff */
[----:B------:R-:W-:Y:S01]  /*1a60*/  IMAD.SHL.U32 R59, R59, 0x40, RZ ;  /* 0x000000403b3b7824 */ /* 0x000fe200078e00ff */
[----:B------:R-:W-:Y:S01]  /*1a70*/  UIADD3 UR39, UR40, UR39, URZ ;  /* 0x0000002728277290 */ /* 0x000fe2000fffe03f */
[----:B------:R-:W-:Y:S01]  /*1a80*/  SHF.R.U32.HI R3, RZ, 0x2, R18 ;  /* 0x00000002ff037819 */ /* 0x000fe20000011612 */
[C---:B------:R-:W-:Y:S01]  /*1a90*/  IMAD.SHL.U32 R10, R18.reuse, 0x2, RZ ;  /* 0x00000002120a7824 */ /* 0x040fe200078e00ff */
[----:B------:R-:W-:Y:S01]  /*1aa0*/  LOP3.LUT R4, R18, 0x60, RZ, 0xc0, !PT ;  /* 0x0000006012047812 */ /* 0x000fe200078ec0ff */
[----:B------:R-:W-:Y:S01]  /*1ab0*/  UISETP.GT.U32.AND UP0, UPT, UR39, 0x11, UPT ;  /* 0x000000112700788c */ /* 0x000fe2000bf04070 */
[----:B------:R-:W-:Y:S01]  /*1ac0*/  LOP3.LUT R0, R22, 0x1, RZ, 0xc0, !PT ;  /* 0x0000000116007812 */ /* 0x000fe200078ec0ff */
[----:B------:R-:W-:Y:S01]  /*1ad0*/  ULDC UR7, c[0x0][0x284] ;  /* 0x0000a10000077ab9 */ /* 0x000fe20000000800 */
[----:B------:R-:W-:Y:S01]  /*1ae0*/  LOP3.LUT R3, R3, 0x7, RZ, 0xc0, !PT ;  /* 0x0000000703037812 */ /* 0x000fe200078ec0ff */
[----:B------:R-:W-:Y:S01]  /*1af0*/  UISETP.LT.U32.AND UP0, UPT, UR40, 0x12, UP0 ;  /* 0x000000122800788c */ /* 0x000fe20008701070 */
[----:B------:R-:W-:Y:S01]  /*1b00*/  SHF.R.U32.HI R4, RZ, 0x1, R4 ;  /* 0x00000001ff047819 */ /* 0x000fe20000011604 */
[----:B------:R-:W-:Y:S01]  /*1b10*/  IMAD.SHL.U32 R8, R0, 0x40, RZ ;  /* 0x0000004000087824 */ /* 0x000fe200078e00ff */
[----:B------:R-:W-:Y:S01]  /*1b20*/  UISETP.GE.U32.AND UP1, UPT, UR40, 0x12, UPT ;  /* 0x000000122800788c */ /* 0x000fe2000bf26070 */
[----:B------:R-:W-:Y:S01]  /*1b30*/  SHF.R.S32.HI R15, RZ, 0x1f, R57 ;  /* 0x0000001fff0f7819 */ /* 0x000fe20000011439 */
[----:B------:R-:W-:Y:S01]  /*1b40*/  ULDC.64 UR8, c[0x0][0x5d0] ;  /* 0x0001740000087ab9 */ /* 0x000fe20000000a00 */
[--C-:B------:R-:W-:Y:S01]  /*1b50*/  IADD3 R7, RZ, -R4, -R3.reuse ;  /* 0x80000004ff077210 */ /* 0x100fe20007ffe803 */
[----:B------:R-:W-:Y:S01]  /*1b60*/  UIMAD.WIDE.U32 UR4, UR39, 0x38e38e39, URZ ;  /* 0x38e38e39270478a5 */ /* 0x000fe2000f8e003f */
[C---:B------:R-:W-:Y:S01]  /*1b70*/  LOP3.LUT R10, R59.reuse, 0x6, R10, 0xf8, !PT ;  /* 0x000000063b0a7812 */ /* 0x040fe200078ef80a */
[----:B------:R-:W-:Y:S01]  /*1b80*/  USEL UR6, URZ, 0x1, !UP0 ;  /* 0x000000013f067887 */ /* 0x000fe2000c000000 */
[----:B------:R-:W-:Y:S01]  /*1b90*/  LOP3.LUT R3, R8, 0x40, R3, 0xe2, !PT ;  /* 0x0000004008037812 */ /* 0x000fe200078ee203 */
[C---:B------:R-:W-:Y:S01]  /*1ba0*/  IMAD.WIDE R8, R58.reuse, 0x80, RZ ;  /* 0x000000803a087825 */ /* 0x040fe200078e02ff */
[----:B------:R-:W-:Y:S01]  /*1bb0*/  SHF.R.S32.HI R11, RZ, 0x1f, R10 ;  /* 0x0000001fff0b7819 */ /* 0x000fe2000001140a */
[----:B------:R-:W-:Y:S01]  /*1bc0*/  USHF.R.U32.HI UR4, URZ, 0x2, UR5 ;  /* 0x000000023f047899 */ /* 0x000fe20008011605 */
[----:B--2---:R-:W-:Y:S01]  /*1bd0*/  ISETP.GE.AND P0, PT, R59, R6, PT ;  /* 0x000000063b00720c */ /* 0x004fe20003f06270 */
[----:B------:R-:W-:Y:S01]  /*1be0*/  IMAD R12, R5, -0x2, R6 ;  /* 0xfffffffe050c7824 */ /* 0x000fe200078e0206 */
[----:B------:R-:W-:Y:S01]  /*1bf0*/  ULOP3.LUT UR38, UR38, UR6, URZ, 0x3c, !UPT ;  /* 0x0000000626267292 */ /* 0x000fe2000f8e3c3f */
[----:B------:R-:W-:Y:S01]  /*1c00*/  IMAD.SHL.U32 R5, R58, 0x80, RZ ;  /* 0x000000803a057824 */ /* 0x000fe200078e00ff */
[----:B------:R-:W-:Y:S01]  /*1c10*/  LOP3.LUT R73, R8, R3, R4, 0xfe, !PT ;  /* 0x0000000308497212 */ /* 0x000fe200078efe04 */
[----:B------:R-:W-:Y:S01]  /*1c20*/  IMAD R6, R15, UR8, RZ ;  /* 0x000000080f067c24 */ /* 0x000fe2000f8e02ff */
[----:B------:R-:W-:Y:S01]  /*1c30*/  UIMAD UR39, UR4, -0x12, UR39 ;  /* 0xffffffee042778a4 */ /* 0x000fe2000f8e0227 */
[----:B------:R-:W-:Y:S01]  /*1c40*/  IMAD R0, R0, -0x40, R7 ;  /* 0xffffffc000007824 */ /* 0x000fe200078e0207 */
[----:B------:R-:W-:Y:S01]  /*1c50*/  ISETP.GE.OR P0, PT, R5, UR7, P0 ;  /* 0x0000000705007c0c */ /* 0x000fe20008706670 */
[C---:B------:R-:W-:Y:S01]  /*1c60*/  IMAD R13, R57.reuse, UR9, R6 ;  /* 0x00000009390d7c24 */ /* 0x040fe2000f8e0206 */
[----:B------:R-:W-:Y:S01]  /*1c70*/  @UP1 ULOP3.LUT UR38, UR38, 0x1, UR4, 0x78, !UPT ;  /* 0x0000000126261892 */ /* 0x000fe2000f8e7804 */
[----:B------:R-:W-:Y:S01]  /*1c80*/  IMAD.WIDE.U32 R6, R57, UR8, R10 ;  /* 0x0000000839067c25 */ /* 0x000fe2000f8e000a */
[----:B------:R-:W-:-:S03]  /*1c90*/  IADD3 R3, -R5, UR7, R0 ;  /* 0x0000000705037c10 */ /* 0x000fc6000fffe100 */
[----:B------:R-:W-:Y:S02]  /*1ca0*/  IMAD.IADD R7, R7, 0x1, R13 ;  /* 0x0000000107077824 */ /* 0x000fe400078e020d */
[----:B------:R-:W-:Y:S02]  /*1cb0*/  IMAD.IADD R4, R12, 0x1, -R59 ;  /* 0x000000010c047824 */ /* 0x000fe400078e0a3b */
[----:B------:R-:W-:Y:S02]  /*1cc0*/  IMAD.MOV.U32 R0, RZ, RZ, -0x1 ;  /* 0xffffffffff007424 */ /* 0x000fe400078e00ff */
[----:B------:R-:W-:Y:S05]  /*1cd0*/  @P0 BRA `(.L_x_29) ;  /* 0x0000002000a40947 */ /* 0x000fea0003800000 */
[----:B------:R-:W0:Y:S01]  /*1ce0*/  LDC.64 R66, c[0x0][0x5c8] ;  /* 0x00017200ff427b82 */ /* 0x000e220000000a00 */
[----:B-----5:R-:W-:Y:S01]  /*1cf0*/  FSETP.NEU.AND P0, PT, R56, RZ, PT ;  /* 0x000000ff3800720b */ /* 0x020fe20003f0d000 */
[----:B------:R-:W-:Y:S01]  /*1d00*/  BSSY B0, `(.L_x_29) ;  /* 0x0000226000007945 */ /* 0x000fe20003800000 */
[----:B------:R-:W-:-:S04]  /*1d10*/  ISETP.GT.AND P2, PT, R4, RZ, PT ;  /* 0x000000ff0400720c */ /* 0x000fc80003f44270 */
[----:B------:R-:W-:Y:S01]  /*1d20*/  ISETP.GT.AND P1, PT, R3, RZ, P2 ;  /* 0x000000ff0300720c */ /* 0x000fe20001724270 */
[-C--:B0-----:R-:W-:Y:S02]  /*1d30*/  IMAD R12, R9, R66.reuse, RZ ;  /* 0x00000042090c7224 */ /* 0x081fe400078e02ff */
[----:B------:R-:W-:-:S04]  /*1d40*/  IMAD.WIDE.U32 R58, R73, R66, R6 ;  /* 0x00000042493a7225 */ /* 0x000fc800078e0006 */
[----:B------:R-:W-:-:S04]  /*1d50*/  IMAD R5, R73, R67, R12 ;  /* 0x0000004349057224 */ /* 0x000fc800078e020c */
[----:B------:R-:W-:Y:S01]  /*1d60*/  IMAD.IADD R75, R59, 0x1, R5 ;  /* 0x000000013b4b7824 */ /* 0x000fe200078e0205 */
[----:B------:R-:W-:Y:S06]  /*1d70*/  @!P0 BRA `(.L_x_30) ;  /* 0x0000001400e88947 */ /* 0x000fec0003800000 */
[----:B------:R-:W0:Y:S01]  /*1d80*/  LDC.64 R64, c[0x0][0x5b8] ;  /* 0x00016e00ff407b82 */ /* 0x000e220000000a00 */
[----:B------:R-:W-:-:S07]  /*1d90*/  ULDC.64 UR4, c[0x0][0x5c0] ;  /* 0x0001700000047ab9 */ /* 0x000fce0000000a00 */
[----:B------:R-:W1:Y:S08]  /*1da0*/  LDC.64 R68, c[0x0][0x5b0] ;  /* 0x00016c00ff447b82 */ /* 0x000e700000000a00 */
[----:B------:R-:W2:Y:S01]  /*1db0*/  LDC.64 R70, c[0x0][0x5a8] ;  /* 0x00016a00ff467b82 */ /* 0x000ea20000000a00 */
[-C--:B0-----:R-:W-:Y:S02]  /*1dc0*/  IMAD R6, R15, R64.reuse, RZ ;  /* 0x000000400f067224 */ /* 0x081fe400078e02ff */
[----:B------:R-:W-:-:S04]  /*1dd0*/  IMAD.WIDE.U32 R60, R57, R64, R10 ;  /* 0x00000040393c7225 */ /* 0x000fc800078e000a */
[----:B------:R-:W-:Y:S02]  /*1de0*/  IMAD R63, R57, R65, R6 ;  /* 0x00000041393f7224 */ /* 0x000fe400078e0206 */
[-C--:B-1----:R-:W-:Y:S02]  /*1df0*/  IMAD R8, R9, R68.reuse, RZ ;  /* 0x0000004409087224 */ /* 0x082fe400078e02ff */
[----:B------:R-:W-:Y:S02]  /*1e00*/  IMAD.IADD R13, R61, 0x1, R63 ;  /* 0x000000013d0d7824 */ /* 0x000fe400078e023f */
[----:B------:R-:W-:Y:S02]  /*1e10*/  IMAD.MOV.U32 R12, RZ, RZ, R60 ;  /* 0x000000ffff0c7224 */ /* 0x000fe400078e003c */
[C---:B------:R-:W-:Y:S02]  /*1e20*/  IMAD R65, R73.reuse, R69, R8 ;  /* 0x0000004549417224 */ /* 0x040fe400078e0208 */
[----:B------:R-:W-:-:S04]  /*1e30*/  IMAD.WIDE.U32 R6, R73, R68, R12 ;  /* 0x0000004449067225 */ /* 0x000fc800078e000c */
[----:B------:R-:W-:Y:S01]  /*1e40*/  IMAD.IADD R5, R7, 0x1, R65 ;  /* 0x0000000107057824 */ /* 0x000fe200078e0241 */
[----:B--2---:R-:W-:-:S04]  /*1e50*/  LEA R14, P0, R6, R70, 0x1 ;  /* 0x00000046060e7211 */ /* 0x004fc800078008ff */
[----:B------:R-:W-:-:S05]  /*1e60*/  LEA.HI.X R15, R6, R71, R5, 0x1, P0 ;  /* 0x00000047060f7211 */ /* 0x000fca00000f0c05 */
[----:B------:R0:W2:Y:S01]  /*1e70*/  @P1 LDG.E.LTC128B.U16 R5, desc[UR36][R14.64] ;  /* 0x000000240e051981 */ /* 0x0000a2000c1e1520 */
[----:B------:R-:W-:Y:S01]  /*1e80*/  LEA R8, P0, R58, UR4, 0x1 ;  /* 0x000000043a087c11 */ /* 0x000fe2000f8008ff */
[----:B------:R-:W-:Y:S01]  /*1e90*/  IMAD.WIDE.U32 R6, R73, R68, R10 ;  /* 0x0000004449067225 */ /* 0x000fe200078e000a */
[----:B------:R-:W-:Y:S03]  /*1ea0*/  BSSY B1, `(.L_x_31) ;  /* 0x0000012000017945 */ /* 0x000fe60003800000 */
[----:B------:R-:W-:Y:S02]  /*1eb0*/  IMAD.IADD R7, R65, 0x1, R7 ;  /* 0x0000000141077824 */ /* 0x000fe400078e0207 */
[----:B------:R-:W-:Y:S01]  /*1ec0*/  IMAD.WIDE.U32 R20, R57, R64, R6 ;  /* 0x0000004039147225 */ /* 0x000fe200078e0006 */
[----:B0-----:R-:W-:-:S03]  /*1ed0*/  SHF.L.U64.HI R15, R68, 0x3, R69 ;  /* 0x00000003440f7819 */ /* 0x001fc60000010245 */
[----:B------:R-:W-:Y:S01]  /*1ee0*/  IMAD.IADD R7, R63, 0x1, R21 ;  /* 0x000000013f077824 */ /* 0x000fe200078e0215 */
[----:B------:R-:W-:Y:S01]  /*1ef0*/  LEA R6, P4, R20, R70, 0x1 ;  /* 0x0000004614067211 */ /* 0x000fe200078808ff */
[----:B------:R-:W-:-:S03]  /*1f00*/  IMAD.SHL.U32 R14, R68, 0x8, RZ ;  /* 0x00000008440e7824 */ /* 0x000fc600078e00ff */
[----:B------:R-:W-:Y:S01]  /*1f10*/  LEA.HI.X R7, R20, R71, R7, 0x1, P4 ;  /* 0x0000004714077211 */ /* 0x000fe200020f0c07 */
[----:B--2---:R-:W-:-:S05]  /*1f20*/  HADD2.F32 R9, -RZ, R5.H0_H0 ;  /* 0x20000005ff097230 */ /* 0x004fca0000004100 */
[----:B------:R-:W-:-:S04]  /*1f30*/  FMUL R9, R9, R56 ;  /* 0x0000003809097220 */ /* 0x000fc80000400000 */
[----:B------:R-:W-:Y:S01]  /*1f40*/  FFMA R24, R24, R23, R9 ;  /* 0x0000001718187223 */ /* 0x000fe20000000009 */
[----:B------:R-:W-:Y:S02]  /*1f50*/  LEA.HI.X R9, R58, UR5, R75, 0x1, P0 ;  /* 0x000000053a097c11 */ /* 0x000fe400080f0c4b */
[----:B------:R-:W-:Y:S02]  /*1f60*/  ISETP.GT.AND P0, PT, R4, 0x1, PT ;  /* 0x000000010400780c */ /* 0x000fe40003f04270 */
[----:B------:R-:W-:Y:S02]  /*1f70*/  F2FP.F16.F32.PACK_AB R24, RZ, R24 ;  /* 0x00000018ff18723e */ /* 0x000fe400000000ff */
[----:B------:R-:W-:-:S03]  /*1f80*/  ISETP.GT.AND P3, PT, R3, RZ, P0 ;  /* 0x000000ff0300720c */ /* 0x000fc60000764270 */
[----:B------:R0:W-:Y:S10]  /*1f90*/  @P1 STG.E.U16 desc[UR36][R8.64], R24 ;  /* 0x0000001808001986 */ /* 0x0001f4000c101524 */
[----:B------:R-:W-:Y:S05]  /*1fa0*/  @!P3 BRA `(.L_x_32) ;  /* 0x000000000004b947 */ /* 0x000fea0003800000 */
[----:B------:R1:W5:Y:S02]  /*1fb0*/  LDG.E.LTC128B.U16 R5, desc[UR36][R6.64+0x2] ;  /* 0x0000022406057981 */ /* 0x000364000c1e1520 */
.L_x_32:
[----:B------:R-:W-:Y:S05]  /*1fc0*/  BSYNC B1 ;  /* 0x0000000000017941 */ /* 0x000fea0003800000 */
.L_x_31:
[----:B-----5:R-:W-:Y:S01]  /*1fd0*/  HADD2.F32 R59, -RZ, R5.H0_H0 ;  /* 0x20000005ff3b7230 */ /* 0x020fe20000004100 */
[----:B------:R-:W-:Y:S01]  /*1fe0*/  ISETP.GT.AND P2, PT, R3, 0x8, P2 ;  /* 0x000000080300780c */ /* 0x000fe20001744270 */
[----:B------:R-:W-:Y:S01]  /*1ff0*/  IMAD.WIDE.U32 R20, R73, R68, R14 ;  /* 0x0000004449147225 */ /* 0x000fe200078e000e */
[----:B0-----:R-:W-:-:S03]  /*2000*/  PRMT R24, R5, 0x7610, R24 ;  /* 0x0000761005187816 */ /* 0x001fc60000000018 */
[----:B------:R-:W-:Y:S01]  /*2010*/  FMUL R12, R59, R56 ;  /* 0x000000383b0c7220 */ /* 0x000fe20000400000 */
[----:B------:R-:W-:Y:S01]  /*2020*/  IMAD.IADD R65, R65, 0x1, R21 ;  /* 0x0000000141417824 */ /* 0x000fe200078e0215 */
[----:B------:R-:W-:Y:S02]  /*2030*/  IADD3 R60, P1, R60, R20, RZ ;  /* 0x000000143c3c7210 */ /* 0x000fe40007f3e0ff */
[----:B------:R-:W-:-:S03]  /*2040*/  FFMA R12, R25, R23, R12 ;  /* 0x00000017190c7223 */ /* 0x000fc6000000000c */
[----:B------:R-:W-:Y:S01]  /*2050*/  IMAD.X R13, R65, 0x1, R13, P1 ;  /* 0x00000001410d7824 */ /* 0x000fe200008e060d */
[C---:B------:R-:W-:Y:S02]  /*2060*/  LEA R14, P1, R60.reuse, R70, 0x1 ;  /* 0x000000463c0e7211 */ /* 0x040fe400078208ff */
[----:B------:R-:W-:Y:S02]  /*2070*/  F2FP.F16.F32.PACK_AB R12, RZ, R12 ;  /* 0x0000000cff0c723e */ /* 0x000fe400000000ff */
[----:B------:R-:W-:Y:S02]  /*2080*/  LEA.HI.X R15, R60, R71, R13, 0x1, P1 ;  /* 0x000000473c0f7211 */ /* 0x000fe400008f0c0d */
[----:B------:R-:W-:-:S05]  /*2090*/  PRMT R21, R12, 0x7610, R21 ;  /* 0x000076100c157816 */ /* 0x000fca0000000015 */
[----:B------:R0:W-:Y:S04]  /*20a0*/  @P3 STG.E.U16 desc[UR36][R8.64+0x2], R21 ;  /* 0x0000021508003986 */ /* 0x0001e8000c101524 */
[----:B------:R-:W2:Y:S01]  /*20b0*/  @P2 LDG.E.LTC128B.U16 R24, desc[UR36][R14.64] ;  /* 0x000000240e182981 */ /* 0x000ea2000c1e1520 */
[----:B------:R-:W-:Y:S01]  /*20c0*/  IADD3 R20, P1, R10, R20, RZ ;  /* 0x000000140a147210 */ /* 0x000fe20007f3e0ff */
[----:B------:R-:W-:Y:S01]  /*20d0*/  BSSY B1, `(.L_x_33) ;  /* 0x0000011000017945 */ /* 0x000fe20003800000 */
[C---:B------:R-:W-:Y:S02]  /*20e0*/  SHF.L.U64.HI R13, R66.reuse, 0x4, R67 ;  /* 0x00000004420d7819 */ /* 0x040fe40000010243 */
[----:B------:R-:W-:Y:S01]  /*20f0*/  ISETP.GT.AND P0, PT, R3, 0x8, P0 ;  /* 0x000000080300780c */ /* 0x000fe20000704270 */
[----:B0-----:R-:W-:Y:S01]  /*2100*/  IMAD.X R21, R11, 0x1, R65, P1 ;  /* 0x000000010b157824 */ /* 0x001fe200008e0641 */
[----:B------:R-:W-:Y:S01]  /*2110*/  LEA R12, P1, R66, R8, 0x4 ;  /* 0x00000008420c7211 */ /* 0x000fe200078220ff */
[----:B------:R-:W-:-:S04]  /*2120*/  IMAD.WIDE.U32 R20, R57, R64, R20 ;  /* 0x0000004039147225 */ /* 0x000fc800078e0014 */
[----:B------:R-:W-:Y:S01]  /*2130*/  IMAD.X R13, R13, 0x1, R9, P1 ;  /* 0x000000010d0d7824 */ /* 0x000fe200008e0609 */
[----:B------:R-:W-:Y:S01]  /*2140*/  LEA R10, P3, R20, R70, 0x1 ;  /* 0x00000046140a7211 */ /* 0x000fe200078608ff */
[----:B------:R-:W-:-:S05]  /*2150*/  IMAD.IADD R11, R63, 0x1, R21 ;  /* 0x000000013f0b7824 */ /* 0x000fca00078e0215 */
[----:B------:R-:W-:Y:S01]  /*2160*/  LEA.HI.X R11, R20, R71, R11, 0x1, P3 ;  /* 0x00000047140b7211 */ /* 0x000fe200018f0c0b */
[----:B--2---:R-:W-:-:S05]  /*2170*/  HADD2.F32 R5, -RZ, R24.H0_H0 ;  /* 0x20000018ff057230 */ /* 0x004fca0000004100 */
[----:B------:R-:W-:-:S04]  /*2180*/  FMUL R5, R5, R56 ;  /* 0x0000003805057220 */ /* 0x000fc80000400000 */
[----:B------:R-:W-:-:S05]  /*2190*/  FFMA R5, R26, R23, R5 ;  /* 0x000000171a057223 */ /* 0x000fca0000000005 */
[----:B------:R-:W-:-:S05]  /*21a0*/  F2FP.F16.F32.PACK_AB R5, RZ, R5 ;  /* 0x00000005ff05723e */ /* 0x000fca00000000ff */
[----:B------:R0:W-:Y:S01]  /*21b0*/  @P2 STG.E.U16 desc[UR36][R12.64], R5 ;  /* 0x000000050c002986 */ /* 0x0001e2000c101524 */
[----:B------:R-:W-:Y:S05]  /*21c0*/  @!P0 BRA `(.L_x_34) ;  /* 0x0000000000048947 */ /* 0x000fea0003800000 */
[----:B------:R2:W5:Y:S02]  /*21d0*/  LDG.E.LTC128B.U16 R24, desc[UR36][R10.64+0x2] ;  /* 0x000002240a187981 */ /* 0x000564000c1e1520 */
.L_x_34:
[----:B------:R-:W-:Y:S05]  /*21e0*/  BSYNC B1 ;  /* 0x0000000000017941 */ /* 0x000fea0003800000 */
.L_x_33:
[----:B0----5:R-:W-:Y:S01]  /*21f0*/  HADD2.F32 R5, -RZ, R24.H0_H0 ;  /* 0x20000018ff057230 */ /* 0x021fe20000004100 */
[----:B------:R-:W-:Y:S01]  /*2200*/  ISETP.GT.AND P1, PT, R4, 0x8, PT ;  /* 0x000000080400780c */ /* 0x000fe20003f24270 */
[----:B------:R-:W-:Y:S03]  /*2210*/  BSSY B1, `(.L_x_35) ;  /* 0x0000008000017945 */ /* 0x000fe60003800000 */
[----:B------:R-:W-:Y:S01]  /*2220*/  FMUL R14, R5, R56 ;  /* 0x00000038050e7220 */ /* 0x000fe20000400000 */
[----:B------:R-:W-:-:S03]  /*2230*/  ISETP.GT.AND P2, PT, R3, RZ, P1 ;  /* 0x000000ff0300720c */ /* 0x000fc60000f44270 */
[----:B------:R-:W-:-:S05]  /*2240*/  FFMA R14, R27, R23, R14 ;  /* 0x000000171b0e7223 */ /* 0x000fca000000000e */
[----:B------:R-:W-:-:S05]  /*2250*/  F2FP.F16.F32.PACK_AB R14, RZ, R14 ;  /* 0x0000000eff0e723e */ /* 0x000fca00000000ff */
[----:B------:R0:W-:Y:S01]  /*2260*/  @P0 STG.E.U16 desc[UR36][R12.64+0x2], R14 ;  /* 0x0000020e0c000986 */ /* 0x0001e2000c101524 */
[----:B------:R-:W-:Y:S05]  /*2270*/  @!P2 BRA `(.L_x_36) ;  /* 0x000000000004a947 */ /* 0x000fea0003800000 */
[----:B------:R3:W5:Y:S02]  /*2280*/  LDG.E.LTC128B.U16 R24, desc[UR36][R6.64+0x10] ;  /* 0x0000102406187981 */ /* 0x000764000c1e1520 */
.L_x_36:
[----:B------:R-:W-:Y:S05]  /*2290*/  BSYNC B1 ;  /* 0x0000000000017941 */ /* 0x000fea0003800000 */
.L_x_35:
[----:B-----5:R-:W-:Y:S01]  /*22a0*/  HADD2.F32 R5, -RZ, R24.H0_H0 ;  /* 0x20000018ff057230 */ /* 0x020fe20000004100 */
        /* <DEDUP_REMOVED lines=9> */
.L_x_38:
[----:B------:R-:W-:Y:S05]  /*2340*/  BSYNC B1 ;  /* 0x0000000000017941 */ /* 0x000fea0003800000 */
.L_x_37:
[----:B----45:R-:W-:Y:S01]  /*2350*/  HADD2.F32 R5, -RZ, R24.H0_H0 ;  /* 0x20000018ff057230 */ /* 0x030fe20000004100 */
[----:B------:R-:W-:Y:S01]  /*2360*/  ISETP.GT.AND P1, PT, R3, 0x8, P1 ;  /* 0x000000080300780c */ /* 0x000fe20000f24270 */
[----:B------:R-:W-:Y:S03]  /*2370*/  BSSY B1, `(.L_x_39) ;  /* 0x0000007000017945 */ /* 0x000fe60003800000 */
[----:B0-----:R-:W-:-:S04]  /*2380*/  FMUL R14, R5, R56 ;  /* 0x00000038050e7220 */ /* 0x001fc80000400000 */
[----:B------:R-:W-:-:S05]  /*2390*/  FFMA R14, R29, R23, R14 ;  /* 0x000000171d0e7223 */ /* 0x000fca000000000e */
[----:B------:R-:W-:-:S05]  /*23a0*/  F2FP.F16.F32.PACK_AB R14, RZ, R14 ;  /* 0x0000000eff0e723e */ /* 0x000fca00000000ff */
[----:B------:R0:W-:Y:S01]  /*23b0*/  @P3 STG.E.U16 desc[UR36][R8.64+0x12], R14 ;  /* 0x0000120e08003986 */ /* 0x0001e2000c101524 */
[----:B------:R-:W-:Y:S05]  /*23c0*/  @!P1 BRA `(.L_x_40) ;  /* 0x0000000000049947 */ /* 0x000fea0003800000 */
[----:B------:R4:W5:Y:S02]  /*23d0*/  LDG.E.LTC128B.U16 R24, desc[UR36][R10.64+0x10] ;  /* 0x000010240a187981 */ /* 0x000964000c1e1520 */
.L_x_40:
[----:B------:R-:W-:Y:S05]  /*23e0*/  BSYNC B1 ;  /* 0x0000000000017941 */ /* 0x000fea0003800000 */
.L_x_39:
[----:B-----5:R-:W-:Y:S01]  /*23f0*/  HADD2.F32 R5, -RZ, R24.H0_H0 ;  /* 0x20000018ff057230 */ /* 0x020fe20000004100 */
[----:B------:R-:W-:Y:S01]  /*2400*/  ISETP.GT.AND P0, PT, R3, 0x8, P0 ;  /* 0x000000080300780c */ /* 0x000fe20000704270 */
[----:B------:R-:W-:Y:S03]  /*2410*/  BSSY B1, `(.L_x_41) ;  /* 0x0000007000017945 */ /* 0x000fe60003800000 */
[----:B------:R-:W-:-:S04]  /*2420*/  FMUL R5, R5, R56 ;  /* 0x0000003805057220 */ /* 0x000fc80000400000 */
[----:B------:R-:W-:-:S05]  /*2430*/  FFMA R5, R30, R23, R5 ;  /* 0x000000171e057223 */ /* 0x000fca0000000005 */
[----:B------:R-:W-:-:S05]  /*2440*/  F2FP.F16.F32.PACK_AB R5, RZ, R5 ;  /* 0x00000005ff05723e */ /* 0x000fca00000000ff */
[----:B------:R0:W-:Y:S01]  /*2450*/  @P1 STG.E.U16 desc[UR36][R12.64+0x10], R5 ;  /* 0x000010050c001986 */ /* 0x0001e2000c101524 */
[----:B------:R-:W-:Y:S05]  /*2460*/  @!P0 BRA `(.L_x_42) ;  /* 0x0000000000048947 */ /* 0x000fea0003800000 */
[----:B------:R0:W5:Y:S02]  /*2470*/  LDG.E.LTC128B.U16 R24, desc[UR36][R10.64+0x12] ;  /* 0x000012240a187981 */ /* 0x000164000c1e1520 */
.L_x_42:
[----:B------:R-:W-:Y:S05]  /*2480*/  BSYNC B1 ;  /* 0x0000000000017941 */ /* 0x000fea0003800000 */
.L_x_41:
        /* <DEDUP_REMOVED lines=10> */
.L_x_44:
[----:B------:R-:W-:Y:S05]  /*2530*/  BSYNC B1 ;  /* 0x0000000000017941 */ /* 0x000fea0003800000 */
.L_x_43:
        /* <DEDUP_REMOVED lines=10> */
.L_x_46:
[----:B------:R-:W-:Y:S05]  /*25e0*/  BSYNC B1 ;  /* 0x0000000000017941 */ /* 0x000fea0003800000 */
.L_x_45:
[----:B0----5:R-:W-:Y:S01]  /*25f0*/  HADD2.F32 R5, -RZ, R24.H0_H0 ;  /* 0x20000018ff057230 */ /* 0x021fe20000004100 */
        /* <DEDUP_REMOVED lines=8> */
.L_x_48:
[----:B------:R-:W-:Y:S05]  /*2680*/  BSYNC B1 ;  /* 0x0000000000017941 */ /* 0x000fea0003800000 */
.L_x_47:
        /* <DEDUP_REMOVED lines=9> */
.L_x_50:
[----:B------:R-:W-:Y:S05]  /*2720*/  BSYNC B1 ;  /* 0x0000000000017941 */ /* 0x000fea0003800000 */
.L_x_49:
        /* <DEDUP_REMOVED lines=10> */
.L_x_52:
[----:B------:R-:W-:Y:S05]  /*27d0*/  BSYNC B1 ;  /* 0x0000000000017941 */ /* 0x000fea0003800000 */
.L_x_51:
        /* <DEDUP_REMOVED lines=10> */
.L_x_54:
[----:B------:R-:W-:Y:S05]  /*2880*/  BSYNC B1 ;  /* 0x0000000000017941 */ /* 0x000fea0003800000 */
.L_x_53:
        /* <DEDUP_REMOVED lines=9> */
.L_x_56:
[----:B------:R-:W-:Y:S05]  /*2920*/  BSYNC B1 ;  /* 0x0000000000017941 */ /* 0x000fea0003800000 */
.L_x_55:
        /* <DEDUP_REMOVED lines=9> */
.L_x_58:
[----:B------:R-:W-:Y:S05]  /*29c0*/  BSYNC B1 ;  /* 0x0000000000017941 */ /* 0x000fea0003800000 */
.L_x_57:
        /* <DEDUP_REMOVED lines=10> */
.L_x_60:
[----:B------:R-:W-:Y:S05]  /*2a70*/  BSYNC B1 ;  /* 0x0000000000017941 */ /* 0x000fea0003800000 */
.L_x_59:
        /* <DEDUP_REMOVED lines=10> */
.L_x_62:
[----:B------:R-:W-:Y:S05]  /*2b20*/  BSYNC B1 ;  /* 0x0000000000017941 */ /* 0x000fea0003800000 */
.L_x_61:
        /* <DEDUP_REMOVED lines=9> */
.L_x_64:
[----:B------:R-:W-:Y:S05]  /*2bc0*/  BSYNC B1 ;  /* 0x0000000000017941 */ /* 0x000fea0003800000 */
.L_x_63:
        /* <DEDUP_REMOVED lines=9> */
.L_x_66:
[----:B------:R-:W-:Y:S05]  /*2c60*/  BSYNC B1 ;  /* 0x0000000000017941 */ /* 0x000fea0003800000 */
.L_x_65:
        /* <DEDUP_REMOVED lines=10> */
.L_x_68:
[----:B------:R-:W-:Y:S05]  /*2d10*/  BSYNC B1 ;  /* 0x0000000000017941 */ /* 0x000fea0003800000 */
.L_x_67:
        /* <DEDUP_REMOVED lines=10> */
.L_x_70:
[----:B------:R-:W-:Y:S05]  /*2dc0*/  BSYNC B1 ;  /* 0x0000000000017941 */ /* 0x000fea0003800000 */
.L_x_69:
        /* <DEDUP_REMOVED lines=9> */
.L_x_72:
[----:B------:R-:W-:Y:S05]  /*2e60*/  BSYNC B1 ;  /* 0x0000000000017941 */ /* 0x000fea0003800000 */
.L_x_71:
        /* <DEDUP_REMOVED lines=9> */
.L_x_74:
[----:B------:R-:W-:Y:S05]  /*2f00*/  BSYNC B1 ;  /* 0x0000000000017941 */ /* 0x000fea0003800000 */
.L_x_73:
        /* <DEDUP_REMOVED lines=10> */
.L_x_76:
[----:B------:R-:W-:Y:S05]  /*2fb0*/  BSYNC B1 ;  /* 0x0000000000017941 */ /* 0x000fea0003800000 */
.L_x_75:
        /* <DEDUP_REMOVED lines=10> */
.L_x_78:
[----:B------:R-:W-:Y:S05]  /*3060*/  BSYNC B1 ;  /* 0x0000000000017941 */ /* 0x000fea0003800000 */
.L_x_77:
        /* <DEDUP_REMOVED lines=9> */
.L_x_80:
[----:B------:R-:W-:Y:S05]  /*3100*/  BSYNC B1 ;  /* 0x0000000000017941 */ /* 0x000fea0003800000 */
.L_x_79:
        /* <DEDUP_REMOVED lines=9> */
.L_x_82:
[----:B------:R-:W-:Y:S05]  /*31a0*/  BSYNC B1 ;  /* 0x0000000000017941 */ /* 0x000fea0003800000 */
.L_x_81:
        /* <DEDUP_REMOVED lines=10> */
.L_x_84:
[----:B------:R-:W-:Y:S05]  /*3250*/  BSYNC B1 ;  /* 0x0000000000017941 */ /* 0x000fea0003800000 */
.L_x_83:
[----:B-----5:R-:W-:Y:S01]  /*3260*/  HADD2.F32 R5, -RZ, R24.H0_H0 ;  /* 0x20000018ff057230 */ /* 0x020fe20000004100 */
[----:B------:R-:W-:Y:S01]  /*3270*/  ISETP.GT.AND P0, PT, R4, 0x39, PT ;  /* 0x000000390400780c */ /* 0x000fe20003f04270 */
[----:B------:R-:W-:Y:S01]  /*3280*/  @P2 IMAD.MOV.U32 R4, RZ, RZ, R8 ;  /* 0x000000ffff042224 */ /* 0x000fe200078e0008 */
[----:B------:R-:W-:Y:S02]  /*3290*/  BSSY B1, `(.L_x_85) ;  /* 0x000000a000017945 */ /* 0x000fe40003800000 */
[----:B------:R-:W-:Y:S01]  /*32a0*/  FMUL R5, R5, R56 ;  /* 0x0000003805057220 */ /* 0x000fe20000400000 */
[----:B------:R-:W-:-:S03]  /*32b0*/  ISETP.GT.AND P3, PT, R3, RZ, P0 ;  /* 0x000000ff0300720c */ /* 0x000fc60000764270 */
[----:B------:R-:W-:-:S05]  /*32c0*/  FFMA R5, R52, R23, R5 ;  /* 0x0000001734057223 */ /* 0x000fca0000000005 */
[----:B------:R-:W-:-:S04]  /*32d0*/  F2FP.F16.F32.PACK_AB R5, RZ, R5 ;  /* 0x00000005ff05723e */ /* 0x000fc800000000ff */
[----:B0-----:R-:W-:Y:S01]  /*32e0*/  PRMT R14, R5, 0x7610, R14 ;  /* 0x00007610050e7816 */ /* 0x001fe2000000000e */
[----:B------:R-:W-:-:S05]  /*32f0*/  @P2 IMAD.MOV.U32 R5, RZ, RZ, R9 ;  /* 0x000000ffff052224 */ /* 0x000fca00078e0009 */
[----:B------:R0:W-:Y:S01]  /*3300*/  @P2 STG.E.U16 desc[UR36][R4.64+0x70], R14 ;  /* 0x0000700e04002986 */ /* 0x0001e2000c101524 */
[----:B------:R-:W-:Y:S05]  /*3310*/  @!P3 BRA `(.L_x_86) ;  /* 0x000000000004b947 */ /* 0x000fea0003800000 */
[----:B------:R0:W5:Y:S02]  /*3320*/  LDG.E.LTC128B.U16 R24, desc[UR36][R6.64+0x72] ;  /* 0x0000722406187981 */ /* 0x000164000c1e1520 */
.L_x_86:
[----:B------:R-:W-:Y:S05]  /*3330*/  BSYNC B1 ;  /* 0x0000000000017941 */ /* 0x000fea0003800000 */
.L_x_85:
        /* <DEDUP_REMOVED lines=9> */
.L_x_88:
[----:B------:R-:W-:Y:S05]  /*33d0*/  BSYNC B1 ;  /* 0x0000000000017941 */ /* 0x000fea0003800000 */
.L_x_87:
[----:B-----5:R-:W-:Y:S01]  /*33e0*/  HADD2.F32 R5, -RZ, R24.H0_H0 ;  /* 0x20000018ff057230 */ /* 0x020fe20000004100 */
[----:B------:R-:W-:Y:S01]  /*33f0*/  ISETP.GT.AND P0, PT, R3, 0x8, P0 ;  /* 0x000000080300780c */ /* 0x000fe20000704270 */
[----:B0-----:R-:W-:Y:S01]  /*3400*/  @P1 IMAD.MOV.U32 R4, RZ, RZ, R12 ;  /* 0x000000ffff041224 */ /* 0x001fe200078e000c */
[----:B------:R-:W-:Y:S02]  /*3410*/  BSSY B1, `(.L_x_89) ;  /* 0x0000009000017945 */ /* 0x000fe40003800000 */
[----:B------:R-:W-:-:S04]  /*3420*/  FMUL R5, R5, R56 ;  /* 0x0000003805057220 */ /* 0x000fc80000400000 */
[----:B------:R-:W-:-:S05]  /*3430*/  FFMA R5, R54, R23, R5 ;  /* 0x0000001736057223 */ /* 0x000fca0000000005 */
[----:B------:R-:W-:-:S04]  /*3440*/  F2FP.F16.F32.PACK_AB R5, RZ, R5 ;  /* 0x00000005ff05723e */ /* 0x000fc800000000ff */
[----:B-1-3--:R-:W-:Y:S01]  /*3450*/  PRMT R6, R5, 0x7610, R6 ;  /* 0x0000761005067816 */ /* 0x00afe20000000006 */
[----:B------:R-:W-:-:S05]  /*3460*/  @P1 IMAD.MOV.U32 R5, RZ, RZ, R13 ;  /* 0x000000ffff051224 */ /* 0x000fca00078e000d */
[----:B------:R0:W-:Y:S01]  /*3470*/  @P1 STG.E.U16 desc[UR36][R4.64+0x70], R6 ;  /* 0x0000700604001986 */ /* 0x0001e2000c101524 */
[----:B------:R-:W-:Y:S05]  /*3480*/  @!P0 BRA `(.L_x_90) ;  /* 0x0000000000048947 */ /* 0x000fea0003800000 */
[----:B------:R1:W5:Y:S02]  /*3490*/  LDG.E.LTC128B.U16 R24, desc[UR36][R10.64+0x72] ;  /* 0x000072240a187981 */ /* 0x000364000c1e1520 */
.L_x_90:
[----:B------:R-:W-:Y:S05]  /*34a0*/  BSYNC B1 ;  /* 0x0000000000017941 */ /* 0x000fea0003800000 */
.L_x_89:
[----:B------:R-:W-:Y:S05]  /*34b0*/  @!P0 BRA `(.L_x_91) ;  /* 0x0000000800a88947 */ /* 0x000fea0003800000 */
[----:B-----5:R-:W-:-:S05]  /*34c0*/  HADD2.F32 R3, -RZ, R24.H0_H0 ;  /* 0x20000018ff037230 */ /* 0x020fca0000004100 */
[----:B0-----:R-:W-:-:S04]  /*34d0*/  FMUL R4, R3, R56 ;  /* 0x0000003803047220 */ /* 0x001fc80000400000 */
[----:B------:R-:W-:-:S05]  /*34e0*/  FFMA R4, R55, R23, R4 ;  /* 0x0000001737047223 */ /* 0x000fca0000000004 */
[----:B------:R-:W-:-:S05]  /*34f0*/  F2FP.F16.F32.PACK_AB R4, RZ, R4 ;  /* 0x00000004ff04723e */ /* 0x000fca00000000ff */
[----:B------:R3:W-:Y:S01]  /*3500*/  STG.E.U16 desc[UR36][R12.64+0x72], R4 ;  /* 0x000072040c007986 */ /* 0x0007e2000c101524 */
[----:B------:R-:W-:Y:S05]  /*3510*/  BRA `(.L_x_91) ;  /* 0x0000000800907947 */ /* 0x000fea0003800000 */
.L_x_30:
[----:B------:R-:W-:Y:S01]  /*3520*/  ISETP.GT.AND P0, PT, R4, 0x1, PT ;  /* 0x000000010400780c */ /* 0x000fe20003f04270 */
[----:B------:R-:W-:Y:S01]  /*3530*/  ULDC.64 UR4, c[0x0][0x5c0] ;  /* 0x0001700000047ab9 */ /* 0x000fe20000000a00 */
[-C--:B------:R-:W-:Y:S01]  /*3540*/  FMUL R24, R24, R23.reuse ;  /* 0x0000001718187220 */ /* 0x080fe20000400000 */
[-C--:B------:R-:W-:Y:S01]  /*3550*/  FMUL R25, R25, R23.reuse ;  /* 0x0000001719197220 */ /* 0x080fe20000400000 */
[----:B------:R-:W-:Y:S01]  /*3560*/  ISETP.GT.AND P3, PT, R3, RZ, P0 ;  /* 0x000000ff0300720c */ /* 0x000fe20000764270 */
[-C--:B------:R-:W-:Y:S01]  /*3570*/  FMUL R26, R26, R23.reuse ;  /* 0x000000171a1a7220 */ /* 0x080fe20000400000 */
[----:B------:R-:W-:Y:S01]  /*3580*/  LEA R6, P4, R58, UR4, 0x1 ;  /* 0x000000043a067c11 */ /* 0x000fe2000f8808ff */
[-C--:B------:R-:W-:Y:S01]  /*3590*/  FMUL R27, R27, R23.reuse ;  /* 0x000000171b1b7220 */ /* 0x080fe20000400000 */
[----:B------:R-:W-:Y:S01]  /*35a0*/  F2FP.F16.F32.PACK_AB R24, RZ, R24 ;  /* 0x00000018ff18723e */ /* 0x000fe200000000ff */
[-C--:B------:R-:W-:Y:S01]  /*35b0*/  FMUL R28, R28, R23.reuse ;  /* 0x000000171c1c7220 */ /* 0x080fe20000400000 */
[----:B------:R-:W-:Y:S01]  /*35c0*/  LEA.HI.X R7, R58, UR5, R75, 0x1, P4 ;  /* 0x000000053a077c11 */ /* 0x000fe2000a0f0c4b */
[----:B------:R-:W-:Y:S01]  /*35d0*/  FMUL R29, R29, R23 ;  /* 0x000000171d1d7220 */ /* 0x000fe20000400000 */
[----:B------:R-:W-:Y:S01]  /*35e0*/  F2FP.F16.F32.PACK_AB R25, RZ, R25 ;  /* 0x00000019ff19723e */ /* 0x000fe200000000ff */
[-C--:B------:R-:W-:Y:S01]  /*35f0*/  FMUL R30, R30, R23.reuse ;  /* 0x000000171e1e7220 */ /* 0x080fe20000400000 */
[----:B------:R-:W-:Y:S01]  /*3600*/  SHF.L.U64.HI R67, R66, 0x4, R67 ;  /* 0x0000000442437819 */ /* 0x000fe20000010243 */
[----:B------:R-:W-:Y:S01]  /*3610*/  @P1 STG.E.U16 desc[UR36][R6.64], R24 ;  /* 0x0000001806001986 */ /* 0x000fe2000c101524 */
[----:B------:R-:W-:Y:S01]  /*3620*/  ISETP.GT.AND P1, PT, R4, 0x8, PT ;  /* 0x000000080400780c */ /* 0x000fe20003f24270 */
[-C--:B------:R-:W-:Y:S01]  /*3630*/  FMUL R31, R31, R23.reuse ;  /* 0x000000171f1f7220 */ /* 0x080fe20000400000 */
[C---:B------:R-:W-:Y:S01]  /*3640*/  ISETP.GT.AND P4, PT, R3.reuse, 0x8, P0 ;  /* 0x000000080300780c */ /* 0x040fe20000784270 */
[----:B------:R-:W-:Y:S01]  /*3650*/  @P3 STG.E.U16 desc[UR36][R6.64+0x2], R25 ;  /* 0x0000021906003986 */ /* 0x000fe2000c101524 */
[----:B------:R-:W-:Y:S01]  /*3660*/  LEA R8, P3, R66, R6, 0x4 ;  /* 0x0000000642087211 */ /* 0x000fe200078620ff */
[-C--:B------:R-:W-:Y:S01]  /*3670*/  FMUL R32, R32, R23.reuse ;  /* 0x0000001720207220 */ /* 0x080fe20000400000 */
[----:B------:R-:W-:Y:S01]  /*3680*/  ISETP.GT.AND P2, PT, R3, 0x8, P2 ;  /* 0x000000080300780c */ /* 0x000fe20001744270 */
[-C--:B------:R-:W-:Y:S01]  /*3690*/  FMUL R33, R33, R23.reuse ;  /* 0x0000001721217220 */ /* 0x080fe20000400000 */
[----:B------:R-:W-:Y:S01]  /*36a0*/  ISETP.GT.AND P0, PT, R4, 0x9, PT ;  /* 0x000000090400780c */ /* 0x000fe20003f04270 */
[----:B------:R-:W-:Y:S01]  /*36b0*/  IMAD.X R9, R67, 0x1, R7, P3 ;  /* 0x0000000143097824 */ /* 0x000fe200018e0607 */
[C---:B------:R-:W-:Y:S01]  /*36c0*/  ISETP.GT.AND P5, PT, R3.reuse, RZ, P1 ;  /* 0x000000ff0300720c */ /* 0x040fe20000fa4270 */
[-C--:B------:R-:W-:Y:S01]  /*36d0*/  FMUL R34, R34, R23.reuse ;  /* 0x0000001722227220 */ /* 0x080fe20000400000 */
[----:B------:R-:W-:Y:S01]  /*36e0*/  ISETP.GT.AND P3, PT, R3, RZ, P0 ;  /* 0x000000ff0300720c */ /* 0x000fe20000764270 */
[-C--:B------:R-:W-:Y:S01]  /*36f0*/  FMUL R35, R35, R23.reuse ;  /* 0x0000001723237220 */ /* 0x080fe20000400000 */
[----:B------:R-:W-:Y:S01]  /*3700*/  F2FP.F16.F32.PACK_AB R26, RZ, R26 ;  /* 0x0000001aff1a723e */ /* 0x000fe200000000ff */
[----:B------:R-:W-:Y:S01]  /*3710*/  FMUL R36, R36, R23 ;  /* 0x0000001724247220 */ /* 0x000fe20000400000 */
[----:B------:R-:W-:Y:S01]  /*3720*/  F2FP.F16.F32.PACK_AB R27, RZ, R27 ;  /* 0x0000001bff1b723e */ /* 0x000fe200000000ff */
[----:B------:R-:W-:Y:S01]  /*3730*/  FMUL R37, R37, R23 ;  /* 0x0000001725257220 */ /* 0x000fe20000400000 */
[----:B------:R-:W-:Y:S01]  /*3740*/  F2FP.F16.F32.PACK_AB R28, RZ, R28 ;  /* 0x0000001cff1c723e */ /* 0x000fe200000000ff */
[----:B------:R-:W-:Y:S01]  /*3750*/  @P2 STG.E.U16 desc[UR36][R8.64], R26 ;  /* 0x0000001a08002986 */ /* 0x000fe2000c101524 */
[----:B------:R-:W-:Y:S01]  /*3760*/  F2FP.F16.F32.PACK_AB R29, RZ, R29 ;  /* 0x0000001dff1d723e */ /* 0x000fe200000000ff */
[-C--:B------:R-:W-:Y:S01]  /*3770*/  FMUL R38, R38, R23.reuse ;  /* 0x0000001726267220 */ /* 0x080fe20000400000 */
[----:B------:R-:W-:Y:S01]  /*3780*/  ISETP.GT.AND P2, PT, R3, 0x8, P1 ;  /* 0x000000080300780c */ /* 0x000fe20000f44270 */
[----:B------:R-:W-:Y:S01]  /*3790*/  @P4 STG.E.U16 desc[UR36][R8.64+0x2], R27 ;  /* 0x0000021b08004986 */ /* 0x000fe2000c101524 */
[----:B------:R-:W-:Y:S01]  /*37a0*/  ISETP.GT.AND P1, PT, R4, 0x10, PT ;  /* 0x000000100400780c */ /* 0x000fe20003f24270 */
[-C--:B------:R-:W-:Y:S01]  /*37b0*/  FMUL R39, R39, R23.reuse ;  /* 0x0000001727277220 */ /* 0x080fe20000400000 */
[----:B------:R-:W-:Y:S01]  /*37c0*/  F2FP.F16.F32.PACK_AB R30, RZ, R30 ;  /* 0x0000001eff1e723e */ /* 0x000fe200000000ff */
[----:B------:R-:W-:Y:S01]  /*37d0*/  @P5 STG.E.U16 desc[UR36][R6.64+0x10], R28 ;  /* 0x0000101c06005986 */ /* 0x000fe2000c101524 */
[C---:B------:R-:W-:Y:S01]  /*37e0*/  ISETP.GT.AND P4, PT, R3.reuse, RZ, P1 ;  /* 0x000000ff0300720c */ /* 0x040fe20000f84270 */
[----:B------:R-:W-:Y:S01]  /*37f0*/  FMUL R40, R40, R23 ;  /* 0x0000001728287220 */ /* 0x000fe20000400000 */
[----:B------:R-:W-:Y:S01]  /*3800*/  F2FP.F16.F32.PACK_AB R31, RZ, R31 ;  /* 0x0000001fff1f723e */ /* 0x000fe200000000ff */
[----:B------:R-:W-:Y:S01]  /*3810*/  @P3 STG.E.U16 desc[UR36][R6.64+0x12], R29 ;  /* 0x0000121d06003986 */ /* 0x000fe2000c101524 */
[----:B------:R-:W-:Y:S01]  /*3820*/  ISETP.GT.AND P3, PT, R3, 0x8, P0 ;  /* 0x000000080300780c */ /* 0x000fe20000764270 */
[-C--:B------:R-:W-:Y:S01]  /*3830*/  FMUL R41, R41, R23.reuse ;  /* 0x0000001729297220 */ /* 0x080fe20000400000 */
[----:B------:R-:W-:Y:S01]  /*3840*/  ISETP.GT.AND P0, PT, R4, 0x11, PT ;  /* 0x000000110400780c */ /* 0x000fe20003f04270 */
[----:B------:R-:W-:Y:S01]  /*3850*/  @P2 STG.E.U16 desc[UR36][R8.64+0x10], R30 ;  /* 0x0000101e08002986 */ /* 0x000fe2000c101524 */
[----:B------:R-:W-:Y:S01]  /*3860*/  F2FP.F16.F32.PACK_AB R32, RZ, R32 ;  /* 0x00000020ff20723e */ /* 0x000fe200000000ff */
[-C--:B------:R-:W-:Y:S01]  /*3870*/  FMUL R42, R42, R23.reuse ;  /* 0x000000172a2a7220 */ /* 0x080fe20000400000 */
[----:B------:R-:W-:Y:S01]  /*3880*/  ISETP.GT.AND P5, PT, R3, RZ, P0 ;  /* 0x000000ff0300720c */ /* 0x000fe200007a4270 */
[-C--:B------:R-:W-:Y:S01]  /*3890*/  FMUL R43, R43, R23.reuse ;  /* 0x000000172b2b7220 */ /* 0x080fe20000400000 */
[----:B------:R-:W-:Y:S01]  /*38a0*/  ISETP.GT.AND P2, PT, R3, 0x8, P1 ;  /* 0x000000080300780c */ /* 0x000fe20000f44270 */
[-C--:B------:R-:W-:Y:S01]  /*38b0*/  FMUL R44, R44, R23.reuse ;  /* 0x000000172c2c7220 */ /* 0x080fe20000400000 */
[----:B------:R-:W-:Y:S01]  /*38c0*/  ISETP.GT.AND P1, PT, R4, 0x18, PT ;  /* 0x000000180400780c */ /* 0x000fe20003f24270 */
[----:B------:R-:W-:Y:S01]  /*38d0*/  FMUL R45, R45, R23 ;  /* 0x000000172d2d7220 */ /* 0x000fe20000400000 */
[----:B------:R-:W-:Y:S01]  /*38e0*/  F2FP.F16.F32.PACK_AB R33, RZ, R33 ;  /* 0x00000021ff21723e */ /* 0x000fe200000000ff */
[----:B------:R-:W-:Y:S01]  /*38f0*/  @P3 STG.E.U16 desc[UR36][R8.64+0x12], R31 ;  /* 0x0000121f08003986 */ /* 0x000fe2000c101524 */
[C---:B------:R-:W-:Y:S01]  /*3900*/  ISETP.GT.AND P3, PT, R3.reuse, 0x8, P0 ;  /* 0x000000080300780c */ /* 0x040fe20000764270 */
[-C--:B------:R-:W-:Y:S01]  /*3910*/  FMUL R46, R46, R23.reuse ;  /* 0x000000172e2e7220 */ /* 0x080fe20000400000 */
[----:B------:R-:W-:Y:S01]  /*3920*/  ISETP.GT.AND P0, PT, R4, 0x19, PT ;  /* 0x000000190400780c */ /* 0x000fe20003f04270 */
[----:B------:R-:W-:Y:S01]  /*3930*/  @P4 STG.E.U16 desc[UR36][R6.64+0x20], R32 ;  /* 0x0000202006004986 */ /* 0x000fe2000c101524 */
[----:B------:R-:W-:Y:S01]  /*3940*/  ISETP.GT.AND P4, PT, R3, RZ, P1 ;  /* 0x000000ff0300720c */ /* 0x000fe20000f84270 */
[-C--:B------:R-:W-:Y:S01]  /*3950*/  FMUL R47, R47, R23.reuse ;  /* 0x000000172f2f7220 */ /* 0x080fe20000400000 */
[----:B------:R-:W-:Y:S01]  /*3960*/  F2FP.F16.F32.PACK_AB R34, RZ, R34 ;  /* 0x00000022ff22723e */ /* 0x000fe200000000ff */
[----:B------:R-:W-:Y:S01]  /*3970*/  @P5 STG.E.U16 desc[UR36][R6.64+0x22], R33 ;  /* 0x0000222106005986 */ /* 0x000fe2000c101524 */
[----:B------:R-:W-:Y:S01]  /*3980*/  ISETP.GT.AND P5, PT, R3, RZ, P0 ;  /* 0x000000ff0300720c */ /* 0x000fe200007a4270 */
[----:B------:R-:W-:Y:S01]  /*3990*/  FMUL R48, R48, R23 ;  /* 0x0000001730307220 */ /* 0x000fe20000400000 */
[----:B------:R-:W-:Y:S01]  /*39a0*/  F2FP.F16.F32.PACK_AB R35, RZ, R35 ;  /* 0x00000023ff23723e */ /* 0x000fe200000000ff */
[----:B------:R-:W-:Y:S01]  /*39b0*/  @P2 STG.E.U16 desc[UR36][R8.64+0x20], R34 ;  /* 0x0000202208002986 */ /* 0x000fe2000c101524 */
[----:B------:R-:W-:Y:S01]  /*39c0*/  F2FP.F16.F32.PACK_AB R36, RZ, R36 ;  /* 0x00000024ff24723e */ /* 0x000fe200000000ff */
[-C--:B------:R-:W-:Y:S01]  /*39d0*/  FMUL R49, R49, R23.reuse ;  /* 0x0000001731317220 */ /* 0x080fe20000400000 */
[C---:B------:R-:W-:Y:S01]  /*39e0*/  ISETP.GT.AND P2, PT, R3.reuse, 0x8, P1 ;  /* 0x000000080300780c */ /* 0x040fe20000f44270 */
[----:B------:R-:W-:Y:S01]  /*39f0*/  @P3 STG.E.U16 desc[UR36][R8.64+0x22], R35 ;  /* 0x0000222308003986 */ /* 0x000fe2000c101524 */
[----:B------:R-:W-:Y:S01]  /*3a00*/  ISETP.GT.AND P1, PT, R4, 0x20, PT ;  /* 0x000000200400780c */ /* 0x000fe20003f24270 */
[----:B------:R-:W-:Y:S01]  /*3a10*/  FMUL R50, R50, R23 ;  /* 0x0000001732327220 */ /* 0x000fe20000400000 */
[----:B------:R-:W-:Y:S01]  /*3a20*/  F2FP.F16.F32.PACK_AB R37, RZ, R37 ;  /* 0x00000025ff25723e */ /* 0x000fe200000000ff */
[----:B------:R-:W-:Y:S01]  /*3a30*/  @P4 STG.E.U16 desc[UR36][R6.64+0x30], R36 ;  /* 0x0000302406004986 */ /* 0x000fe2000c101524 */
[----:B------:R-:W-:Y:S01]  /*3a40*/  ISETP.GT.AND P3, PT, R3, 0x8, P0 ;  /* 0x000000080300780c */ /* 0x000fe20000764270 */
[-C--:B------:R-:W-:Y:S01]  /*3a50*/  FMUL R51, R51, R23.reuse ;  /* 0x0000001733337220 */ /* 0x080fe20000400000 */
[----:B------:R-:W-:Y:S01]  /*3a60*/  ISETP.GT.AND P0, PT, R4, 0x21, PT ;  /* 0x000000210400780c */ /* 0x000fe20003f04270 */
[----:B------:R-:W-:Y:S01]  /*3a70*/  @P5 STG.E.U16 desc[UR36][R6.64+0x32], R37 ;  /* 0x0000322506005986 */ /* 0x000fe2000c101524 */
        /* <DEDUP_REMOVED lines=10> */
[----:B------:R-:W-:-:S02]  /*3b20*/  F2FP.F16.F32.PACK_AB R41, RZ, R41 ;  /* 0x00000029ff29723e */ /* 0x000fc400000000ff */
[C---:B------:R-:W-:Y:S01]  /*3b30*/  ISETP.GT.AND P1, PT, R3.reuse, 0x8, P1 ;  /* 0x000000080300780c */ /* 0x040fe20000f24270 */
[----:B------:R-:W-:Y:S01]  /*3b40*/  @P3 STG.E.U16 desc[UR36][R8.64+0x32], R39 ;  /* 0x0000322708003986 */ /* 0x000fe2000c101524 */
[C---:B------:R-:W-:Y:S02]  /*3b50*/  ISETP.GT.AND P2, PT, R3.reuse, 0x8, P0 ;  /* 0x000000080300780c */ /* 0x040fe40000744270 */
[C---:B------:R-:W-:Y:S01]  /*3b60*/  ISETP.GT.AND P0, PT, R4.reuse, 0x29, PT ;  /* 0x000000290400780c */ /* 0x040fe20003f04270 */
[----:B------:R-:W-:Y:S01]  /*3b70*/  @P4 STG.E.U16 desc[UR36][R6.64+0x40], R40 ;  /* 0x0000402806004986 */ /* 0x000fe2000c101524 */
[----:B------:R-:W-:Y:S02]  /*3b80*/  ISETP.GT.AND P4, PT, R4, 0x28, PT ;  /* 0x000000280400780c */ /* 0x000fe40003f84270 */
[----:B------:R-:W-:Y:S01]  /*3b90*/  F2FP.F16.F32.PACK_AB R42, RZ, R42 ;  /* 0x0000002aff2a723e */ /* 0x000fe200000000ff */
[----:B------:R-:W-:Y:S01]  /*3ba0*/  @P5 STG.E.U16 desc[UR36][R6.64+0x42], R41 ;  /* 0x0000422906005986 */ /* 0x000fe2000c101524 */
[----:B------:R-:W-:-:S02]  /*3bb0*/  ISETP.GT.AND P5, PT, R3, RZ, P4 ;  /* 0x000000ff0300720c */ /* 0x000fc400027a4270 */
[C---:B------:R-:W-:Y:S01]  /*3bc0*/  ISETP.GT.AND P3, PT, R3.reuse, RZ, P0 ;  /* 0x000000ff0300720c */ /* 0x040fe20000764270 */
[----:B------:R-:W-:Y:S01]  /*3bd0*/  @P1 STG.E.U16 desc[UR36][R8.64+0x40], R42 ;  /* 0x0000402a08001986 */ /* 0x000fe2000c101524 */
[----:B------:R-:W-:Y:S02]  /*3be0*/  F2FP.F16.F32.PACK_AB R43, RZ, R43 ;  /* 0x0000002bff2b723e */ /* 0x000fe400000000ff */
[----:B------:R-:W-:Y:S02]  /*3bf0*/  F2FP.F16.F32.PACK_AB R44, RZ, R44 ;  /* 0x0000002cff2c723e */ /* 0x000fe400000000ff */
[C---:B------:R-:W-:Y:S01]  /*3c00*/  ISETP.GT.AND P4, PT, R3.reuse, 0x8, P4 ;  /* 0x000000080300780c */ /* 0x040fe20002784270 */
[----:B------:R-:W-:Y:S01]  /*3c10*/  @P2 STG.E.U16 desc[UR36][R8.64+0x42], R43 ;  /* 0x0000422b08002986 */ /* 0x000fe2000c101524 */
[----:B------:R-:W-:Y:S02]  /*3c20*/  F2FP.F16.F32.PACK_AB R45, RZ, R45 ;  /* 0x0000002dff2d723e */ /* 0x000fe400000000ff */
[----:B------:R-:W-:Y:S01]  /*3c30*/  ISETP.GT.AND P2, PT, R4, 0x31, PT ;  /* 0x000000310400780c */ /* 0x000fe20003f44270 */
[----:B------:R-:W-:Y:S01]  /*3c40*/  @P5 STG.E.U16 desc[UR36][R6.64+0x50], R44 ;  /* 0x0000502c06005986 */ /* 0x000fe2000c101524 */
[----:B------:R-:W-:-:S02]  /*3c50*/  ISETP.GT.AND P5, PT, R3, 0x8, P0 ;  /* 0x000000080300780c */ /* 0x000fc400007a4270 */
[C---:B------:R-:W-:Y:S01]  /*3c60*/  ISETP.GT.AND P1, PT, R4.reuse, 0x38, PT ;  /* 0x000000380400780c */ /* 0x040fe20003f24270 */
[----:B------:R-:W-:Y:S01]  /*3c70*/  @P3 STG.E.U16 desc[UR36][R6.64+0x52], R45 ;  /* 0x0000522d06003986 */ /* 0x000fe2000c101524 */
[C---:B------:R-:W-:Y:S02]  /*3c80*/  ISETP.GT.AND P3, PT, R4.reuse, 0x30, PT ;  /* 0x000000300400780c */ /* 0x040fe40003f64270 */
[----:B------:R-:W-:Y:S01]  /*3c90*/  ISETP.GT.AND P0, PT, R4, 0x39, PT ;  /* 0x000000390400780c */ /* 0x000fe20003f04270 */
[----:B------:R-:W-:Y:S01]  /*3ca0*/  @P4 IMAD.MOV.U32 R4, RZ, RZ, R8 ;  /* 0x000000ffff044224 */ /* 0x000fe200078e0008 */
[----:B------:R-:W-:Y:S01]  /*3cb0*/  F2FP.F16.F32.PACK_AB R46, RZ, R46 ;  /* 0x0000002eff2e723e */ /* 0x000fe200000000ff */
[----:B------:R-:W-:Y:S01]  /*3cc0*/  @P4 IMAD.MOV.U32 R5, RZ, RZ, R9 ;  /* 0x000000ffff054224 */ /* 0x000fe200078e0009 */
[----:B------:R-:W-:Y:S02]  /*3cd0*/  F2FP.F16.F32.PACK_AB R47, RZ, R47 ;  /* 0x0000002fff2f723e */ /* 0x000fe400000000ff */
[----:B------:R-:W-:-:S02]  /*3ce0*/  F2FP.F16.F32.PACK_AB R48, RZ, R48 ;  /* 0x00000030ff30723e */ /* 0x000fc400000000ff */
[----:B------:R0:W-:Y:S01]  /*3cf0*/  @P4 STG.E.U16 desc[UR36][R4.64+0x50], R46 ;  /* 0x0000502e04004986 */ /* 0x0001e2000c101524 */
[C---:B------:R-:W-:Y:S02]  /*3d00*/  ISETP.GT.AND P4, PT, R3.reuse, RZ, P2 ;  /* 0x000000ff0300720c */ /* 0x040fe40001784270 */
[----:B------:R-:W-:Y:S02]  /*3d10*/  F2FP.F16.F32.PACK_AB R49, RZ, R49 ;  /* 0x00000031ff31723e */ /* 0x000fe400000000ff */
[----:B------:R-:W-:Y:S02]  /*3d20*/  ISETP.GT.AND P2, PT, R3, 0x8, P2 ;  /* 0x000000080300780c */ /* 0x000fe40001744270 */
[----:B------:R-:W-:Y:S02]  /*3d30*/  F2FP.F16.F32.PACK_AB R50, RZ, R50 ;  /* 0x00000032ff32723e */ /* 0x000fe400000000ff */
[----:B------:R-:W-:Y:S02]  /*3d40*/  F2FP.F16.F32.PACK_AB R51, RZ, R51 ;  /* 0x00000033ff33723e */ /* 0x000fe400000000ff */
[----:B------:R-:W-:Y:S01]  /*3d50*/  F2FP.F16.F32.PACK_AB R52, RZ, R52 ;  /* 0x00000034ff34723e */ /* 0x000fe200000000ff */
[----:B0-----:R-:W-:Y:S01]  /*3d60*/  @P5 IMAD.MOV.U32 R4, RZ, RZ, R8 ;  /* 0x000000ffff045224 */ /* 0x001fe200078e0008 */
[----:B------:R-:W-:Y:S01]  /*3d70*/  F2FP.F16.F32.PACK_AB R53, RZ, R53 ;  /* 0x00000035ff35723e */ /* 0x000fe200000000ff */
[----:B------:R-:W-:Y:S01]  /*3d80*/  @P5 IMAD.MOV.U32 R5, RZ, RZ, R9 ;  /* 0x000000ffff055224 */ /* 0x000fe200078e0009 */
[----:B------:R-:W-:-:S02]  /*3d90*/  F2FP.F16.F32.PACK_AB R54, RZ, R54 ;  /* 0x00000036ff36723e */ /* 0x000fc400000000ff */
[----:B------:R-:W-:Y:S02]  /*3da0*/  F2FP.F16.F32.PACK_AB R55, RZ, R55 ;  /* 0x00000037ff37723e */ /* 0x000fe400000000ff */
[----:B------:R0:W-:Y:S01]  /*3db0*/  @P5 STG.E.U16 desc[UR36][R4.64+0x52], R47 ;  /* 0x0000522f04005986 */ /* 0x0001e2000c101524 */
[C---:B------:R-:W-:Y:S02]  /*3dc0*/  ISETP.GT.AND P5, PT, R3.reuse, RZ, P3 ;  /* 0x000000ff0300720c */ /* 0x040fe40001fa4270 */
[----:B------:R-:W-:-:S11]  /*3dd0*/  ISETP.GT.AND P3, PT, R3, 0x8, P3 ;  /* 0x000000080300780c */ /* 0x000fd60001f64270 */
[----:B0-----:R-:W-:Y:S02]  /*3de0*/  @P5 IMAD.MOV.U32 R4, RZ, RZ, R6 ;  /* 0x000000ffff045224 */ /* 0x001fe400078e0006 */
[----:B------:R-:W-:-:S05]  /*3df0*/  @P5 IMAD.MOV.U32 R5, RZ, RZ, R7 ;  /* 0x000000ffff055224 */ /* 0x000fca00078e0007 */
[----:B------:R0:W-:Y:S01]  /*3e00*/  @P5 STG.E.U16 desc[UR36][R4.64+0x60], R48 ;  /* 0x0000603004005986 */ /* 0x0001e2000c101524 */
[C---:B------:R-:W-:Y:S02]  /*3e10*/  ISETP.GT.AND P5, PT, R3.reuse, RZ, P0 ;  /* 0x000000ff0300720c */ /* 0x040fe400007a4270 */
[----:B------:R-:W-:Y:S01]  /*3e20*/  ISETP.GT.AND P0, PT, R3, 0x8, P0 ;  /* 0x000000080300780c */ /* 0x000fe20000704270 */
[----:B0-----:R-:W-:Y:S02]  /*3e30*/  @P4 IMAD.MOV.U32 R4, RZ, RZ, R6 ;  /* 0x000000ffff044224 */ /* 0x001fe400078e0006 */
[----:B------:R-:W-:-:S05]  /*3e40*/  @P4 IMAD.MOV.U32 R5, RZ, RZ, R7 ;  /* 0x000000ffff054224 */ /* 0x000fca00078e0007 */
[----:B------:R0:W-:Y:S01]  /*3e50*/  @P4 STG.E.U16 desc[UR36][R4.64+0x62], R49 ;  /* 0x0000623104004986 */ /* 0x0001e2000c101524 */
[C---:B------:R-:W-:Y:S02]  /*3e60*/  ISETP.GT.AND P4, PT, R3.reuse, RZ, P1 ;  /* 0x000000ff0300720c */ /* 0x040fe40000f84270 */
[----:B------:R-:W-:Y:S01]  /*3e70*/  ISETP.GT.AND P1, PT, R3, 0x8, P1 ;  /* 0x000000080300780c */ /* 0x000fe20000f24270 */
[----:B0-----:R-:W-:Y:S02]  /*3e80*/  @P3 IMAD.MOV.U32 R4, RZ, RZ, R8 ;  /* 0x000000ffff043224 */ /* 0x001fe400078e0008 */
[----:B------:R-:W-:-:S05]  /*3e90*/  @P3 IMAD.MOV.U32 R5, RZ, RZ, R9 ;  /* 0x000000ffff053224 */ /* 0x000fca00078e0009 */
[----:B------:R0:W-:Y:S02]  /*3ea0*/  @P3 STG.E.U16 desc[UR36][R4.64+0x60], R50 ;  /* 0x0000603204003986 */ /* 0x0001e4000c101524 */
[----:B0-----:R-:W-:Y:S02]  /*3eb0*/  @P2 IMAD.MOV.U32 R4, RZ, RZ, R8 ;  /* 0x000000ffff042224 */ /* 0x001fe400078e0008 */
[----:B------:R-:W-:-:S05]  /*3ec0*/  @P2 IMAD.MOV.U32 R5, RZ, RZ, R9 ;  /* 0x000000ffff052224 */ /* 0x000fca00078e0009 */
[----:B------:R0:W-:Y:S02]  /*3ed0*/  @P2 STG.E.U16 desc[UR36][R4.64+0x62], R51 ;  /* 0x0000623304002986 */ /* 0x0001e4000c101524 */
[----:B0-----:R-:W-:Y:S02]  /*3ee0*/  @P4 IMAD.MOV.U32 R4, RZ, RZ, R6 ;  /* 0x000000ffff044224 */ /* 0x001fe400078e0006 */
[----:B------:R-:W-:-:S05]  /*3ef0*/  @P4 IMAD.MOV.U32 R5, RZ, RZ, R7 ;  /* 0x000000ffff054224 */ /* 0x000fca00078e0007 */
[----:B------:R0:W-:Y:S04]  /*3f00*/  @P4 STG.E.U16 desc[UR36][R4.64+0x70], R52 ;  /* 0x0000703404004986 */ /* 0x0001e8000c101524 */
[----:B------:R1:W-:Y:S01]  /*3f10*/  @P5 STG.E.U16 desc[UR36][R6.64+0x72], R53 ;  /* 0x0000723506005986 */ /* 0x0003e2000c101524 */
[----:B0-----:R-:W-:Y:S02]  /*3f20*/  @P1 IMAD.MOV.U32 R4, RZ, RZ, R8 ;  /* 0x000000ffff041224 */ /* 0x001fe400078e0008 */
[----:B------:R-:W-:-:S05]  /*3f30*/  @P1 IMAD.MOV.U32 R5, RZ, RZ, R9 ;  /* 0x000000ffff051224 */ /* 0x000fca00078e0009 */
[----:B------:R1:W-:Y:S04]  /*3f40*/  @P1 STG.E.U16 desc[UR36][R4.64+0x70], R54 ;  /* 0x0000703604001986 */ /* 0x0003e8000c101524 */
[----:B------:R1:W-:Y:S02]  /*3f50*/  @P0 STG.E.U16 desc[UR36][R8.64+0x72], R55 ;  /* 0x0000723708000986 */ /* 0x0003e4000c101524 */
.L_x_91:
[----:B------:R-:W-:Y:S05]  /*3f60*/  BSYNC B0 ;  /* 0x0000000000007941 */ /* 0x000fea0003800000 */
.L_x_29:
[----:B------:R-:W-:Y:S01]  /*3f70*/  ULDC UR4, c[0x0][0xc] ;  /* 0x0000030000047ab9 */ /* 0x000fe20000000800 */
[----:B------:R-:W-:Y:S01]  /*3f80*/  ULDC UR5, c[0x0][0x10] ;  /* 0x0000040000057ab9 */ /* 0x000fe20000000800 */
[----:B------:R-:W0:Y:S01]  /*3f90*/  LDC R3, c[0x0][0x14] ;  /* 0x00000500ff037b82 */ /* 0x000e220000000800 */
[----:B------:R-:W-:Y:S01]  /*3fa0*/  UIMAD.WIDE.U32 UR4, UR4, UR5, URZ ;  /* 0x00000005040472a5 */ /* 0x000fe2000f8e003f */
[----:B------:R-:W-:Y:S02]  /*3fb0*/  IMAD.MOV.U32 R59, RZ, RZ, -0x1 ;  /* 0xffffffffff3b7424 */ /* 0x000fe400078e00ff */
[----:B------:R-:W-:-:S03]  /*3fc0*/  IMAD.MOV.U32 R57, RZ, RZ, -0x1 ;  /* 0xffffffffff397424 */ /* 0x000fc600078e00ff */
[----:B0-----:R-:W-:-:S04]  /*3fd0*/  IMAD.WIDE.U32 R16, R3, UR4, R16 ;  /* 0x0000000403107c25 */ /* 0x001fc8000f8e0010 */
[----:B------:R-:W-:Y:S01]  /*3fe0*/  IMAD R3, R3, UR5, RZ ;  /* 0x0000000503037c24 */ /* 0x000fe2000f8e02ff */
[----:B------:R-:W-:Y:S02]  /*3ff0*/  ULDC.64 UR4, c[0x0][0x650] ;  /* 0x0001940000047ab9 */ /* 0x000fe40000000a00 */
[----:B------:R-:W-:Y:S01]  /*4000*/  ISETP.GE.U32.AND P0, PT, R16, UR4, PT ;  /* 0x0000000410007c0c */ /* 0x000fe2000bf06070 */
[--C-:B------:R-:W-:Y:S01]  /*4010*/  IMAD.IADD R17, R17, 0x1, R3.reuse ;  /* 0x0000000111117824 */ /* 0x100fe200078e0203 */
[----:B------:R-:W-:-:S04]  /*4020*/  PRMT R3, RZ, 0x7610, R3 ;  /* 0x00007610ff037816 */ /* 0x000fc80000000003 */
[----:B------:R-:W-:-:S13]  /*4030*/  ISETP.GE.U32.AND.EX P0, PT, R17, UR5, PT, P0 ;  /* 0x0000000511007c0c */ /* 0x000fda000bf06100 */
[----:B------:R-:W-:Y:S05]  /*4040*/  @P0 BRA `(.L_x_92) ;  /* 0x0000000400640947 */ /* 0x000fea0003800000 */
[----:B---3--:R-:W0:Y:S01]  /*4050*/  S2R R12, SR_CTAID.X ;  /* 0x00000000000c7919 */ /* 0x008e220000002500 */
[----:B-12-4-:R-:W1:Y:S01]  /*4060*/  LDC.64 R10, c[0x0][0x628] ;  /* 0x00018a00ff0a7b82 */ /* 0x016e620000000a00 */
[----:B------:R-:W-:Y:S01]  /*4070*/  ULDC UR4, c[0x0][0x150] ;  /* 0x0000540000047ab9 */ /* 0x000fe20000000800 */
[----:B------:R-:W-:Y:S01]  /*4080*/  IMAD.MOV.U32 R8, RZ, RZ, R16 ;  /* 0x000000ffff087224 */ /* 0x000fe200078e0010 */
[----:B-----5:R-:W2:Y:S01]  /*4090*/  S2R R24, SR_CTAID.Y ;  /* 0x0000000000187919 */ /* 0x020ea20000002600 */
[----:B------:R-:W-:-:S04]  /*40a0*/  IMAD.MOV.U32 R9, RZ, RZ, R17 ;  /* 0x000000ffff097224 */ /* 0x000fc800078e0011 */
[----:B------:R-:W3:Y:S08]  /*40b0*/  LDC R21, c[0x0][0x144] ;  /* 0x00005100ff157b82 */ /* 0x000ef00000000800 */
[----:B------:R-:W4:Y:S08]  /*40c0*/  LDC R0, c[0x0][0x630] ;  /* 0x00018c00ff007b82 */ /* 0x000f300000000800 */
[----:B------:R-:W2:Y:S01]  /*40d0*/  LDC.64 R14, c[0x0][0x620] ;  /* 0x00018800ff0e7b82 */ /* 0x000ea20000000a00 */
[----:B-1----:R-:W-:-:S04]  /*40e0*/  ISETP.NE.U32.AND P0, PT, R10, RZ, PT ;  /* 0x000000ff0a00720c */ /* 0x002fc80003f05070 */
[----:B------:R-:W-:Y:S02]  /*40f0*/  ISETP.NE.AND.EX P0, PT, R11, RZ, PT, P0 ;  /* 0x000000ff0b00720c */ /* 0x000fe40003f05300 */
[----:B0-----:R-:W-:-:S05]  /*4100*/  I2FP.F32.U32 R3, R12 ;  /* 0x0000000c00037245 */ /* 0x001fca0000201000 */
[----:B------:R-:W-:-:S04]  /*4110*/  FMUL R3, R3, UR4 ;  /* 0x0000000403037c20 */ /* 0x000fc80008400000 */
[----:B------:R0:W1:Y:S02]  /*4120*/  F2I.U32.TRUNC.NTZ R20, R3 ;  /* 0x0000000300147305 */ /* 0x000064000020f000 */
[----:B---34-:R-:W-:Y:S05]  /*4130*/  @!P0 BRA `(.L_x_93) ;  /* 0x0000000000288947 */ /* 0x018fea0003800000 */
[----:B0-----:R-:W0:Y:S02]  /*4140*/  LDC R3, c[0x0][0x634] ;  /* 0x00018d00ff037b82 */ /* 0x001e240000000800 */
        /* <DEDUP_REMOVED lines=9> */
.L_x_93:
[----:B------:R-:W3:Y:S01]  /*41e0*/  LDC.64 R28, c[0x0][0x640] ;  /* 0x00019000ff1c7b82 */ /* 0x000ee20000000a00 */
[-CC-:B------:R-:W-:Y:S01]  /*41f0*/  SHF.R.U64 R57, R8, R0.reuse, R9.reuse ;  /* 0x0000000008397219 */ /* 0x180fe20000001209 */
[----:B-1----:R-:W-:Y:S01]  /*4200*/  IMAD.MOV R20, RZ, RZ, -R20 ;  /* 0x000000ffff147224 */ /* 0x002fe200078e0a14 */
[----:B------:R-:W-:Y:S01]  /*4210*/  SHF.R.U32.HI R0, RZ, R0, R9 ;  /* 0x00000000ff007219 */ /* 0x000fe20000011609 */
[----:B------:R-:W-:Y:S01]  /*4220*/  ULDC UR4, c[0x0][0x154] ;  /* 0x0000550000047ab9 */ /* 0x000fe20000000800 */
[----:B0-----:R-:W-:Y:S01]  /*4230*/  IADD3 R3, P0, RZ, -R57, RZ ;  /* 0x80000039ff037210 */ /* 0x001fe20007f1e0ff */
[----:B------:R-:W-:Y:S02]  /*4240*/  IMAD R21, R21, R20, R12 ;  /* 0x0000001415157224 */ /* 0x000fe400078e020c */
[----:B------:R-:W0:Y:S01]  /*4250*/  LDC R6, c[0x0][0x618] ;  /* 0x00018600ff067b82 */ /* 0x000e220000000800 */
[----:B------:R-:W-:Y:S02]  /*4260*/  IMAD.MOV.U32 R7, RZ, RZ, 0x1 ;  /* 0x00000001ff077424 */ /* 0x000fe400078e00ff */
[----:B------:R-:W-:-:S04]  /*4270*/  IMAD.X R5, RZ, RZ, ~R0, P0 ;  /* 0x000000ffff057224 */ /* 0x000fc800000e0e00 */
[-C--:B--2---:R-:W-:Y:S01]  /*4280*/  IMAD R0, R5, R14.reuse, RZ ;  /* 0x0000000e05007224 */ /* 0x084fe200078e02ff */
[----:B------:R-:W1:Y:S01]  /*4290*/  LDC R8, c[0x0][0x608] ;  /* 0x00018200ff087b82 */ /* 0x000e620000000800 */
[----:B------:R-:W-:-:S04]  /*42a0*/  IMAD.WIDE.U32 R4, R3, R14, R16 ;  /* 0x0000000e03047225 */ /* 0x000fc800078e0010 */
[----:B------:R-:W-:Y:S01]  /*42b0*/  IMAD R3, R3, R15, R0 ;  /* 0x0000000f03037224 */ /* 0x000fe200078e0200 */
[----:B------:R-:W-:Y:S02]  /*42c0*/  I2FP.F32.U32 R0, R24 ;  /* 0x0000001800007245 */ /* 0x000fe40000201000 */
[----:B------:R-:W2:Y:S01]  /*42d0*/  LDC R26, c[0x0][0x658] ;  /* 0x00019600ff1a7b82 */ /* 0x000ea20000000800 */
[----:B------:R-:W-:Y:S01]  /*42e0*/  IMAD.IADD R3, R5, 0x1, R3 ;  /* 0x0000000105037824 */ /* 0x000fe200078e0203 */
[----:B---3--:R-:W-:Y:S01]  /*42f0*/  ISETP.NE.U32.AND P0, PT, R28, RZ, PT ;  /* 0x000000ff1c00720c */ /* 0x008fe20003f05070 */
[----:B------:R-:W-:Y:S01]  /*4300*/  FMUL R0, R0, UR4 ;  /* 0x0000000400007c20 */ /* 0x000fe20008400000 */
[----:B------:R-:W-:Y:S02]  /*4310*/  IMAD.MOV.U32 R5, RZ, RZ, -0x1 ;  /* 0xffffffffff057424 */ /* 0x000fe400078e00ff */
[----:B------:R-:W-:Y:S01]  /*4320*/  ISETP.NE.AND.EX P0, PT, R29, RZ, PT, P0 ;  /* 0x000000ff1d00720c */ /* 0x000fe20003f05300 */
[----:B------:R3:W4:Y:S01]  /*4330*/  F2I.U32.TRUNC.NTZ R13, R0 ;  /* 0x00000000000d7305 */ /* 0x000722000020f000 */
[----:B------:R-:W3:Y:S01]  /*4340*/  LDC R15, c[0x0][0x148] ;  /* 0x00005200ff0f7b82 */ /* 0x000ee20000000800 */
[----:B0-----:R-:W-:-:S02]  /*4350*/  SHF.R.U64 R12, R4, R6, R3 ;  /* 0x00000006040c7219 */ /* 0x001fc40000001203 */
[----:B------:R-:W-:-:S05]  /*4360*/  SHF.R.U32.HI R3, RZ, R6, R3 ;  /* 0x00000006ff037219 */ /* 0x000fca0000011603 */
[----:B------:R-:W0:Y:S01]  /*4370*/  LDC R20, c[0x0][0x600] ;  /* 0x00018000ff147b82 */ /* 0x000e220000000800 */
[-CC-:B-1----:R-:W-:Y:S02]  /*4380*/  SHF.R.U64 R10, R12, R8.reuse, R3.reuse ;  /* 0x000000080c0a7219 */ /* 0x182fe40000001203 */
[----:B------:R-:W-:-:S05]  /*4390*/  SHF.R.U32.HI R3, RZ, R8, R3 ;  /* 0x00000008ff037219 */ /* 0x000fca0000011603 */
[----:B------:R-:W1:Y:S01]  /*43a0*/  LDC R27, c[0x0][0x648] ;  /* 0x00019200ff1b7b82 */ /* 0x000e620000000800 */
[-C--:B--2---:R-:W-:Y:S02]  /*43b0*/  SHF.L.U32 R4, R5, R26.reuse, RZ ;  /* 0x0000001a05047219 */ /* 0x084fe400000006ff */
[-CC-:B------:R-:W-:Y:S02]  /*43c0*/  SHF.R.U64 R14, R10, R26.reuse, R3.reuse ;  /* 0x0000001a0a0e7219 */ /* 0x180fe40000001203 */
[----:B------:R-:W-:Y:S02]  /*43d0*/  SHF.R.U32.HI R5, RZ, R26, R3 ;  /* 0x0000001aff057219 */ /* 0x000fe40000011603 */
[----:B------:R-:W-:Y:S01]  /*43e0*/  LOP3.LUT R25, RZ, R4, RZ, 0x33, !PT ;  /* 0x00000004ff197212 */ /* 0x000fe200078e33ff */
[----:B------:R-:W2:Y:S01]  /*43f0*/  LDC R30, c[0x0][0x638] ;  /* 0x00018e00ff1e7b82 */ /* 0x000ea20000000800 */
[----:B------:R-:W-:Y:S01]  /*4400*/  SHF.L.U32 R26, R7, R26, RZ ;  /* 0x0000001a071a7219 */ /* 0x000fe200000006ff */
[----:B------:R-:W-:-:S06]  /*4410*/  IMAD.MOV.U32 R4, RZ, RZ, R14 ;  /* 0x000000ffff047224 */ /* 0x000fcc00078e000e */
[----:B------:R-:W0:Y:S01]  /*4420*/  LDC R31, c[0x0][0x610] ;  /* 0x00018400ff1f7b82 */ /* 0x000e220000000800 */
[----:B----4-:R-:W-:Y:S05]  /*4430*/  @!P0 BRA `(.L_x_94) ;  /* 0x0000000000288947 */ /* 0x010fea0003800000 */
[----:B------:R-:W4:Y:S02]  /*4440*/  LDC R3, c[0x0][0x64c] ;  /* 0x00019300ff037b82 */ /* 0x000f240000000800 */
[----:B----4-:R-:W-:-:S05]  /*4450*/  IADD3 R3, P0, R14, R3, RZ ;  /* 0x000000030e037210 */ /* 0x010fca0007f1e0ff */
        /* <DEDUP_REMOVED lines=8> */
.L_x_94:
[----:B------:R-:W-:Y:S01]  /*44e0*/  ISETP.NE.AND P0, PT, R2, 0x1, PT ;  /* 0x000000010200780c */ /* 0x000fe20003f05270 */
[----:B0-----:R-:W-:Y:S01]  /*44f0*/  VIADD R7, R20, 0xffffffff ;  /* 0xffffffff14077836 */ /* 0x001fe20000000000 */
[----:B-1-3--:R-:W-:Y:S01]  /*4500*/  SHF.R.U64 R0, R4, R27, R5 ;  /* 0x0000001b04007219 */ /* 0x00afe20000001205 */
[----:B------:R-:W-:Y:S01]  /*4510*/  IMAD.MOV R13, RZ, RZ, -R13 ;  /* 0x000000ffff0d7224 */ /* 0x000fe200078e0a0d */
[----:B------:R-:W-:Y:S01]  /*4520*/  LOP3.LUT R5, R10, R25, RZ, 0xc0, !PT ;  /* 0x000000190a057212 */ /* 0x000fe200078ec0ff */
[----:B------:R-:W-:Y:S01]  /*4530*/  IMAD.MOV.U32 R4, RZ, RZ, 0x1 ;  /* 0x00000001ff047424 */ /* 0x000fe200078e00ff */
[----:B------:R-:W-:Y:S01]  /*4540*/  LOP3.LUT R12, R12, R7, RZ, 0xc0, !PT ;  /* 0x000000070c0c7212 */ /* 0x000fe200078ec0ff */
[----:B------:R-:W-:Y:S02]  /*4550*/  IMAD.MOV R3, RZ, RZ, -R0 ;  /* 0x000000ffff037224 */ /* 0x000fe400078e0a00 */
[----:B------:R-:W-:Y:S02]  /*4560*/  IMAD R0, R26, R0, R5 ;  /* 0x000000001a007224 */ /* 0x000fe400078e0205 */
[----:B--2---:R-:W-:-:S02]  /*4570*/  IMAD R3, R3, R30, R14 ;  /* 0x0000001e03037224 */ /* 0x004fc400078e020e */
[----:B------:R-:W-:Y:S02]  /*4580*/  @P0 IMAD R21, R15, R13, R24 ;  /* 0x0000000d0f150224 */ /* 0x000fe400078e0218 */
[----:B------:R-:W-:Y:S01]  /*4590*/  IMAD R5, R3, R20, R12 ;  /* 0x0000001403057224 */ /* 0x000fe200078e020c */
[----:B------:R-:W-:Y:S01]  /*45a0*/  PRMT R3, R4, 0x7610, R3 ;  /* 0x0000761004037816 */ /* 0x000fe20000000003 */
[----:B------:R-:W-:-:S05]  /*45b0*/  IMAD R0, R0, R31, R21 ;  /* 0x0000001f00007224 */ /* 0x000fca00078e0215 */
[----:B------:R-:W-:Y:S02]  /*45c0*/  SEL R59, R5, R0, !P0 ;  /* 0x00000000053b7207 */ /* 0x000fe40004000000 */
[----:B------:R-:W-:-:S07]  /*45d0*/  SEL R0, R0, R5, !P0 ;  /* 0x0000000500007207 */ /* 0x000fce0004000000 */
.L_x_92:
[----:B------:R-:W-:Y:S01]  /*45e0*/  LOP3.LUT P0, RZ, R3, 0xff, RZ, 0xc0, !PT ;  /* 0x000000ff03ff7812 */ /* 0x000fe2000780c0ff */
[----:B------:R-:W-:-:S12]  /*45f0*/  IMAD.MOV.U32 R58, RZ, RZ, R0 ;  /* 0x000000ffff3a7224 */ /* 0x000fd800078e0000 */
[----:B------:R-:W-:Y:S05]  /*4600*/  @P0 BRA `(.L_x_95) ;  /* 0xffffffc800c40947 */ /* 0x000fea000383ffff */
[----:B------:R-:W-:Y:S05]  /*4610*/  EXIT ;  /* 0x000000000000794d */ /* 0x000fea0003800000 */
.L_x_4:
[----:B0-----:R-:W-:Y:S01]  /*4620*/  ULDC.64 UR4, c[0x0][0x650] ;  /* 0x0001940000047ab9 */ /* 0x001fe20000000a00 */
        /* <DEDUP_REMOVED lines=25> */
.L_x_97:
[--C-:B------:R-:W-:Y:S01]  /*47c0*/  SHF.R.U64 R12, R10, R14, R11.reuse ;  /* 0x0000000e0a0c7219 */ /* 0x100fe2000000120b */
[----:B------:R-:W0:Y:S01]  /*47d0*/  LDC R22, c[0x0][0x618] ;  /* 0x00018600ff167b82 */ /* 0x000e220000000800 */
[----:B------:R-:W-:Y:S01]  /*47e0*/  I2FP.F32.U32 R6, R4 ;  /* 0x0000000400067245 */ /* 0x000fe20000201000 */
[----:B------:R-:W-:Y:S01]  /*47f0*/  ULDC UR4, c[0x0][0x150] ;  /* 0x0000540000047ab9 */ /* 0x000fe20000000800 */
[----:B------:R-:W-:Y:S02]  /*4800*/  SHF.R.U32.HI R5, RZ, R14, R11 ;  /* 0x0000000eff057219 */ /* 0x000fe4000001160b */
[----:B------:R-:W-:Y:S01]  /*4810*/  IADD3 R9, P0, RZ, -R12, RZ ;  /* 0x8000000cff097210 */ /* 0x000fe20007f1e0ff */
[----:B------:R-:W-:Y:S01]  /*4820*/  FMUL R11, R6, UR4 ;  /* 0x00000004060b7c20 */ /* 0x000fe20008400000 */
[----:B------:R-:W-:Y:S01]  /*4830*/  ULDC UR4, c[0x0][0x154] ;  /* 0x0000550000047ab9 */ /* 0x000fe20000000800 */
[----:B------:R-:W1:Y:S02]  /*4840*/  LDC.64 R24, c[0x0][0x640] ;  /* 0x00019000ff187b82 */ /* 0x000e640000000a00 */
[----:B------:R-:W-:-:S02]  /*4850*/  IMAD.X R5, RZ, RZ, ~R5, P0 ;  /* 0x000000ffff057224 */ /* 0x000fc400000e0e05 */
[----:B------:R-:W2:Y:S01]  /*4860*/  F2I.U32.TRUNC.NTZ R11, R11 ;  /* 0x0000000b000b7305 */ /* 0x000ea2000020f000 */
[----:B------:R-:W-:-:S03]  /*4870*/  IMAD.WIDE.U32 R6, R9, R20, R16 ;  /* 0x0000001409067225 */ /* 0x000fc600078e0010 */
[----:B------:R-:W3:Y:S01]  /*4880*/  LDC R13, c[0x0][0x144] ;  /* 0x00005100ff0d7b82 */ /* 0x000ee20000000800 */
[----:B------:R-:W-:-:S04]  /*4890*/  IMAD R8, R5, R20, RZ ;  /* 0x0000001405087224 */ /* 0x000fc800078e02ff */
[----:B------:R-:W-:Y:S02]  /*48a0*/  IMAD R5, R9, R21, R8 ;  /* 0x0000001509057224 */ /* 0x000fe400078e0208 */
[----:B------:R-:W-:Y:S01]  /*48b0*/  IMAD.MOV.U32 R8, RZ, RZ, -0x1 ;  /* 0xffffffffff087424 */ /* 0x000fe200078e00ff */
[----:B------:R-:W4:Y:S01]  /*48c0*/  LDC R14, c[0x0][0x608] ;  /* 0x00018200ff0e7b82 */ /* 0x000f220000000800 */
[----:B------:R-:W-:Y:S01]  /*48d0*/  IMAD.IADD R5, R7, 0x1, R5 ;  /* 0x0000000107057824 */ /* 0x000fe200078e0205 */
[----:B------:R-:W-:-:S04]  /*48e0*/  I2FP.F32.U32 R7, R3 ;  /* 0x0000000300077245 */ /* 0x000fc80000201000 */
[-C--:B0-----:R-:W-:Y:S01]  /*48f0*/  SHF.R.U64 R10, R6, R22.reuse, R5 ;  /* 0x00000016060a7219 */ /* 0x081fe20000001205 */
[----:B--2---:R-:W-:Y:S01]  /*4900*/  IMAD.MOV R6, RZ, RZ, -R11 ;  /* 0x000000ffff067224 */ /* 0x004fe200078e0a0b */
[----:B------:R-:W0:Y:S01]  /*4910*/  LDC R9, c[0x0][0x658] ;  /* 0x00019600ff097b82 */ /* 0x000e220000000800 */
[----:B-1----:R-:W-:Y:S01]  /*4920*/  ISETP.NE.U32.AND P0, PT, R24, RZ, PT ;  /* 0x000000ff1800720c */ /* 0x002fe20003f05070 */
[----:B------:R-:W-:Y:S01]  /*4930*/  FMUL R7, R7, UR4 ;  /* 0x0000000407077c20 */ /* 0x000fe20008400000 */
[----:B------:R-:W-:Y:S02]  /*4940*/  SHF.R.U32.HI R5, RZ, R22, R5 ;  /* 0x00000016ff057219 */ /* 0x000fe40000011605 */
[----:B------:R-:W-:-:S03]  /*4950*/  ISETP.NE.AND.EX P0, PT, R25, RZ, PT, P0 ;  /* 0x000000ff1900720c */ /* 0x000fc60003f05300 */
[----:B------:R-:W1:Y:S01]  /*4960*/  LDC R20, c[0x0][0x148] ;  /* 0x00005200ff147b82 */ /* 0x000e620000000800 */
[----:B---3--:R-:W-:Y:S02]  /*4970*/  IMAD R23, R13, R6, R4 ;  /* 0x000000060d177224 */ /* 0x008fe400078e0204 */
[----:B------:R-:W-:-:S05]  /*4980*/  IMAD.MOV.U32 R6, RZ, RZ, 0x1 ;  /* 0x00000001ff067424 */ /* 0x000fca00078e00ff */
[----:B------:R-:W2:Y:S01]  /*4990*/  LDC R21, c[0x0][0x600] ;  /* 0x00018000ff157b82 */ /* 0x000ea20000000800 */
[-CC-:B----4-:R-:W-:Y:S02]  /*49a0*/  SHF.R.U64 R13, R10, R14.reuse, R5.reuse ;  /* 0x0000000e0a0d7219 */ /* 0x190fe40000001205 */
[----:B------:R-:W-:Y:S02]  /*49b0*/  SHF.R.U32.HI R4, RZ, R14, R5 ;  /* 0x0000000eff047219 */ /* 0x000fe40000011605 */
[----:B------:R3:W4:Y:S03]  /*49c0*/  F2I.U32.TRUNC.NTZ R14, R7 ;  /* 0x00000007000e7305 */ /* 0x000726000020f000 */
[----:B------:R-:W1:Y:S01]  /*49d0*/  LDC R26, c[0x0][0x648] ;  /* 0x00019200ff1a7b82 */ /* 0x000e620000000800 */
[-C--:B0-----:R-:W-:Y:S02]  /*49e0*/  SHF.R.U64 R15, R13, R9.reuse, R4 ;  /* 0x000000090d0f7219 */ /* 0x081fe40000001204 */
[----:B------:R-:W-:-:S02]  /*49f0*/  SHF.L.U32 R8, R8, R9, RZ ;  /* 0x0000000908087219 */ /* 0x000fc400000006ff */
[-C--:B------:R-:W-:Y:S01]  /*4a00*/  SHF.R.U32.HI R5, RZ, R9.reuse, R4 ;  /* 0x00000009ff057219 */ /* 0x080fe20000011604 */
[----:B------:R-:W-:Y:S01]  /*4a10*/  IMAD.MOV.U32 R4, RZ, RZ, R15 ;  /* 0x000000ffff047224 */ /* 0x000fe200078e000f */
[----:B------:R-:W-:Y:S01]  /*4a20*/  SHF.L.U32 R22, R6, R9, RZ ;  /* 0x0000000906167219 */ /* 0x000fe200000006ff */
[----:B------:R-:W0:Y:S01]  /*4a30*/  LDC R27, c[0x0][0x638] ;  /* 0x00018e00ff1b7b82 */ /* 0x000e220000000800 */
[----:B------:R-:W-:-:S07]  /*4a40*/  LOP3.LUT R28, RZ, R8, RZ, 0x33, !PT ;  /* 0x00000008ff1c7212 */ /* 0x000fce00078e33ff */
        /* <DEDUP_REMOVED lines=12> */
.L_x_98:
[----:B------:R-:W-:Y:S01]  /*4b10*/  ISETP.NE.AND P0, PT, R2, 0x1, PT ;  /* 0x000000010200780c */ /* 0x000fe20003f05270 */
[----:B--2---:R-:W-:Y:S01]  /*4b20*/  VIADD R7, R21, 0xffffffff ;  /* 0xffffffff15077836 */ /* 0x004fe20000000000 */
[----:B-1----:R-:W-:Y:S01]  /*4b30*/  SHF.R.U64 R5, R4, R26, R5 ;  /* 0x0000001a04057219 */ /* 0x002fe20000001205 */
[----:B------:R-:W-:Y:S01]  /*4b40*/  IMAD.MOV R14, RZ, RZ, -R14 ;  /* 0x000000ffff0e7224 */ /* 0x000fe200078e0a0e */
[----:B------:R-:W-:Y:S01]  /*4b50*/  LOP3.LUT R4, R13, R28, RZ, 0xc0, !PT ;  /* 0x0000001c0d047212 */ /* 0x000fe200078ec0ff */
[----:B------:R-:W-:Y:S01]  /*4b60*/  IMAD.MOV.U32 R8, RZ, RZ, R12 ;  /* 0x000000ffff087224 */ /* 0x000fe200078e000c */
[----:B------:R-:W-:Y:S01]  /*4b70*/  LOP3.LUT R10, R10, R7, RZ, 0xc0, !PT ;  /* 0x000000070a0a7212 */ /* 0x000fe200078ec0ff */
[----:B------:R-:W-:Y:S02]  /*4b80*/  IMAD.MOV R6, RZ, RZ, -R5 ;  /* 0x000000ffff067224 */ /* 0x000fe400078e0a05 */
[----:B------:R-:W-:-:S04]  /*4b90*/  IMAD R4, R22, R5, R4 ;  /* 0x0000000516047224 */ /* 0x000fc800078e0204 */
[----:B------:R-:W-:Y:S02]  /*4ba0*/  @P0 IMAD R23, R20, R14, R3 ;  /* 0x0000000e14170224 */ /* 0x000fe400078e0203 */
[----:B0-----:R-:W-:Y:S02]  /*4bb0*/  IMAD R3, R6, R27, R15 ;  /* 0x0000001b06037224 */ /* 0x001fe400078e020f */
[----:B------:R-:W-:Y:S02]  /*4bc0*/  IMAD R7, R4, R29, R23 ;  /* 0x0000001d04077224 */ /* 0x000fe400078e0217 */
[----:B------:R-:W-:Y:S02]  /*4bd0*/  IMAD R4, R3, R21, R10 ;  /* 0x0000001503047224 */ /* 0x000fe400078e020a */
[----:B------:R-:W-:-:S03]  /*4be0*/  IMAD.MOV.U32 R6, RZ, RZ, 0x1 ;  /* 0x00000001ff067424 */ /* 0x000fc600078e00ff */
[----:B------:R-:W-:Y:S02]  /*4bf0*/  SEL R9, R4, R7, !P0 ;  /* 0x0000000704097207 */ /* 0x000fe40004000000 */
[----:B------:R-:W-:-:S07]  /*4c00*/  SEL R7, R7, R4, !P0 ;  /* 0x0000000407077207 */ /* 0x000fce0004000000 */
.L_x_96:
[----:B------:R-:W-:-:S08]  /*4c10*/  NOP ;  /* 0x0000000000007918 */ /* 0x000fd00000000000 */
[----:B------:R-:W0:-:S00]  /*4c20*/  USETMAXREG.DEALLOC.CTAPOOL 0x28 ;  /* 0x00000028000079c8 */ /* 0x000e0000080e0500 */
[----:B0-----:R-:W-:-:S13]  /*4c30*/  ISETP.NE.AND P0, PT, R0, RZ, PT ;  /* 0x000000ff0000720c */ /* 0x001fda0003f05270 */
[----:B------:R-:W-:Y:S05]  /*4c40*/  @P0 EXIT ;  /* 0x000000000000094d */ /* 0x000fea0003800000 */
[----:B------:R-:W-:Y:S01]  /*4c50*/  LOP3.LUT P0, RZ, R6, 0xff, RZ, 0xc0, !PT ;  /* 0x000000ff06ff7812 */ /* 0x000fe2000780c0ff */
[----:B------:R-:W-:Y:S02]  /*4c60*/  IMAD.MOV.U32 R0, RZ, RZ, 0x1 ;  /* 0x00000001ff007424 */ /* 0x000fe400078e00ff */
[----:B------:R-:W-:-:S10]  /*4c70*/  IMAD.MOV.U32 R12, RZ, RZ, RZ ;  /* 0x000000ffff0c7224 */ /* 0x000fd400078e00ff */
[----:B------:R-:W-:Y:S05]  /*4c80*/  @!P0 BRA `(.L_x_99) ;  /* 0x0000000c00508947 */ /* 0x000fea0003800000 */
[----:B------:R-:W0:Y:S01]  /*4c90*/  LDC R0, c[0x0][0x28c] ;  /* 0x0000a300ff007b82 */ /* 0x000e220000000800 */
[----:B------:R-:W-:Y:S01]  /*4ca0*/  ULDC UR5, c[0x0][0x658] ;  /* 0x0001960000057ab9 */ /* 0x000fe20000000800 */
[----:B------:R-:W-:Y:S01]  /*4cb0*/  UMOV UR7, 0xffffffff ;  /* 0xffffffff00077882 */ /* 0x000fe20000000000 */
[----:B------:R-:W-:Y:S01]  /*4cc0*/  ULDC UR6, c[0x0][0xc] ;  /* 0x0000030000067ab9 */ /* 0x000fe20000000800 */
[----:B------:R-:W-:Y:S01]  /*4cd0*/  USHF.L.U32 UR8, UR7, UR5, URZ ;  /* 0x0000000507087299 */ /* 0x000fe2000800063f */
[C---:B------:R-:W-:Y:S01]  /*4ce0*/  LOP3.LUT P2, RZ, R18.reuse, 0x7f, RZ, 0xc0, !PT ;  /* 0x0000007f12ff7812 */ /* 0x040fe2000784c0ff */
[----:B------:R-:W-:Y:S01]  /*4cf0*/  UMOV UR9, 0x1 ;  /* 0x0000000100097882 */ /* 0x000fe20000000000 */
[----:B------:R-:W-:Y:S01]  /*4d00*/  ULDC UR7, c[0x0][0x10] ;  /* 0x0000040000077ab9 */ /* 0x000fe20000000800 */
[----:B------:R-:W-:Y:S01]  /*4d10*/  USHF.L.U32 UR21, UR9, UR5, URZ ;  /* 0x0000000509157299 */ /* 0x000fe2000800063f */
[----:B------:R-:W-:Y:S01]  /*4d20*/  LOP3.LUT P0, RZ, R18, 0x1f, RZ, 0xc0, !PT ;  /* 0x0000001f12ff7812 */ /* 0x000fe2000780c0ff */
[----:B------:R-:W-:Y:S01]  /*4d30*/  UIMAD.WIDE.U32 UR6, UR6, UR7, URZ ;  /* 0x00000007060672a5 */ /* 0x000fe2000f8e003f */
[----:B------:R-:W-:Y:S01]  /*4d40*/  BSSY B0, `(.L_x_99) ;  /* 0x00000c8000007945 */ /* 0x000fe20003800000 */
[----:B------:R-:W-:Y:S01]  /*4d50*/  ULDC UR5, c[0x0][0x14] ;  /* 0x0000050000057ab9 */ /* 0x000fe20000000800 */
[----:B------:R-:W-:Y:S01]  /*4d60*/  IMAD.MOV.U32 R13, RZ, RZ, 0x1 ;  /* 0x00000001ff0d7424 */ /* 0x000fe200078e00ff */
[----:B------:R-:W-:Y:S01]  /*4d70*/  UIMAD.WIDE.U32 UR22, UR6, UR5, URZ ;  /* 0x00000005061672a5 */ /* 0x000fe2000f8e003f */
[----:B------:R-:W-:Y:S01]  /*4d80*/  LOP3.LUT R11, R19, 0x2, RZ, 0xfc, !PT ;  /* 0x00000002130b7812 */ /* 0x000fe200078efcff */
[----:B------:R-:W-:Y:S01]  /*4d90*/  UIMAD UR5, UR7, UR5, URZ ;  /* 0x00000005070572a4 */ /* 0x000fe2000f8e023f */
[----:B------:R-:W-:Y:S01]  /*4da0*/  PLOP3.LUT P0, PT, P0, P2, PT, 0x8a, 0x0 ;  /* 0x000000000000781c */ /* 0x000fe20000705172 */
[----:B------:R-:W-:Y:S01]  /*4db0*/  IMAD.MOV.U32 R12, RZ, RZ, RZ ;  /* 0x000000ffff0c7224 */ /* 0x000fe200078e00ff */
[----:B------:R-:W-:Y:S01]  /*4dc0*/  ULDC UR4, c[0x0][0x600] ;  /* 0x0001800000047ab9 */ /* 0x000fe20000000800 */
[----:B------:R-:W-:-:S02]  /*4dd0*/  ULOP3.LUT UR13, URZ, UR8, URZ, 0x33, !UPT ;  /* 0x000000083f0d7292 */ /* 0x000fc4000f8e333f */
[----:B------:R-:W-:Y:S01]  /*4de0*/  UIADD3 UR4, UR4, -0x1, URZ ;  /* 0xffffffff04047890 */ /* 0x000fe2000fffe03f */
[----:B0-----:R-:W-:Y:S01]  /*4df0*/  VIADD R0, R0, 0x1f ;  /* 0x0000001f00007836 */ /* 0x001fe20000000000 */
[----:B------:R-:W-:Y:S01]  /*4e00*/  UIADD3 UR5, UR23, UR5, URZ ;  /* 0x0000000517057290 */ /* 0x000fe2000fffe03f */
[----:B------:R-:W-:-:S03]  /*4e10*/  ULDC.64 UR30, c[0x0][0x198] ;  /* 0x00006600001e7ab9 */ /* 0x000fc60000000a00 */
[----:B------:R-:W-:-:S04]  /*4e20*/  SHF.R.S32.HI R3, RZ, 0x1f, R0 ;  /* 0x0000001fff037819 */ /* 0x000fc80000011400 */
[----:B------:R-:W-:Y:S01]  /*4e30*/  LEA.HI R3, R3, R0, RZ, 0x5 ;  /* 0x0000000003037211 */ /* 0x000fe200078f28ff */
[----:B------:R-:W-:-:S03]  /*4e40*/  IMAD.MOV.U32 R0, RZ, RZ, 0x1 ;  /* 0x00000001ff007424 */ /* 0x000fc600078e00ff */
[----:B------:R-:W-:-:S05]  /*4e50*/  SHF.R.S32.HI R3, RZ, 0x5, R3 ;  /* 0x00000005ff037819 */ /* 0x000fca0000011403 */
[----:B------:R-:W-:-:S07]  /*4e60*/  VIADD R10, R3, 0x1 ;  /* 0x00000001030a7836 */ /* 0x000fce0000000000 */
.L_x_111:
[----:B------:R-:W-:-:S03]  /*4e70*/  UMOV UR6, 0xffffffff ;  /* 0xffffffff00067882 */ /* 0x000fc60000000000 */
[----:B------:R-:W-:Y:S05]  /*4e80*/  BRA.DIV UR6, `(.L_x_100) ;  /* 0x0000001606b47947 */ /* 0x000fea000b800000 */
[----:B------:R-:W-:-:S13]  /*4e90*/  ELECT P6, URZ, PT ;  /* 0x00000000003f782f */ /* 0x000fda00038c0000 */
.L_x_136:
[----:B------:R-:W-:Y:S04]  /*4ea0*/  BSSY B1, `(.L_x_101) ;  /* 0x0000040000017945 */ /* 0x000fe80003800000 */
[----:B------:R-:W-:Y:S05]  /*4eb0*/  @!P6 BRA `(.L_x_102) ;  /* 0x0000000000f8e947 */ /* 0x000fea0003800000 */
[----:B------:R-:W0:Y:S02]  /*4ec0*/  LDC R4, c[0x0][0x28c] ;  /* 0x0000a300ff047b82 */ /* 0x000e240000000800 */
[----:B0-----:R-:W-:-:S13]  /*4ed0*/  ISETP.GE.AND P1, PT, R4, 0x1, PT ;  /* 0x000000010400780c */ /* 0x001fda0003f26270 */
[----:B------:R-:W-:Y:S05]  /*4ee0*/  @!P1 BRA `(.L_x_102) ;  /* 0x0000000000ec9947 */ /* 0x000fea0003800000 */
[----:B------:R-:W-:Y:S02]  /*4ef0*/  IMAD.SHL.U32 R15, R7, 0x80, RZ ;  /* 0x00000080070f7824 */ /* 0x000fe400078e00ff */
[----:B------:R-:W-:Y:S02]  /*4f00*/  IMAD.SHL.U32 R18, R9, 0x40, RZ ;  /* 0x0000004009127824 */ /* 0x000fe400078e00ff */
[----:B------:R-:W-:Y:S02]  /*4f10*/  IMAD.MOV.U32 R20, RZ, RZ, RZ ;  /* 0x000000ffff147224 */ /* 0x000fe400078e00ff */
[----:B------:R-:W-:Y:S02]  /*4f20*/  IMAD.MOV.U32 R4, RZ, RZ, R10 ;  /* 0x000000ffff047224 */ /* 0x000fe400078e000a */
[----:B------:R-:W-:Y:S02]  /*4f30*/  IMAD.MOV.U32 R5, RZ, RZ, R0 ;  /* 0x000000ffff057224 */ /* 0x000fe400078e0000 */
[----:B------:R-:W-:-:S02]  /*4f40*/  IMAD.MOV.U32 R6, RZ, RZ, R12 ;  /* 0x000000ffff067224 */ /* 0x000fc400078e000c */
[----:B------:R-:W-:-:S07]  /*4f50*/  VIADD R22, R15, 0x40 ;  /* 0x000000400f167836 */ /* 0x000fce0000000000 */
.L_x_106:
[----:B------:R-:W0:Y:S01]  /*4f60*/  S2R R14, SR_CgaCtaId ;  /* 0x00000000000e7919 */ /* 0x000e220000008800 */
[----:B------:R-:W-:Y:S01]  /*4f70*/  MOV R7, 0x400 ;  /* 0x0000040000077802 */ /* 0x000fe20000000f00 */
[----:B------:R-:W1:Y:S03]  /*4f80*/  @!P2 LDC R9, c[0x0][0x500] ;  /* 0x00014000ff09ab82 */ /* 0x000e660000000800 */
[----:B0-----:R-:W-:Y:S02]  /*4f90*/  LEA R21, R14, R7, 0x18 ;  /* 0x000000070e157211 */ /* 0x001fe400078ec0ff */
[----:B------:R-:W-:-:S03]  /*4fa0*/  SHF.L.U32 R7, R5, 0x1f, RZ ;  /* 0x0000001f05077819 */ /* 0x000fc600000006ff */
[----:B------:R-:W-:-:S04]  /*4fb0*/  IMAD R14, R6, 0x8, R21 ;  /* 0x00000008060e7824 */ /* 0x000fc800078e0215 */
[----:B------:R-:W0:Y:S02]  /*4fc0*/  SYNCS.PHASECHK.TRANS64.TRYWAIT P1, [R14+URZ+0x90], R7 ;  /* 0x000090070e0075a7 */ /* 0x000e24000802017f */
[----:B01----:R-:W-:Y:S05]  /*4fd0*/  @!P1 BRA `(.L_x_103) ;  /* 0x0000001400809947 */ /* 0x003fea0003800000 */
.L_x_137:
[----:B0-----:R-:W-:Y:S01]  /*4fe0*/  PRMT R7, R11, 0x9910, RZ ;  /* 0x000099100b077816 */ /* 0x001fe200000000ff */
[----:B------:R0:W-:Y:S03]  /*4ff0*/  @!P2 SYNCS.ARRIVE.TRANS64 RZ, [R14+URZ], R9 ;  /* 0x000000090effa9a7 */ /* 0x0001e6000800003f */
[----:B------:R-:W-:-:S13]  /*5000*/  ISETP.NE.AND P1, PT, R7, 0x2, PT ;  /* 0x000000020700780c */ /* 0x000fda0003f25270 */
[----:B0-----:R-:W-:Y:S05]  /*5010*/  @P1 BRA `(.L_x_104) ;  /* 0x0000000000041947 */ /* 0x001fea0003800000 */
[----:B------:R-:W-:Y:S01]  /*5020*/  BPT.TRAP 0x1 ;  /* 0x000000040000795c */ /* 0x000fe20000300000 */
.L_x_104:
[----:B------:R-:W-:Y:S05]  /*5030*/  @P0 BRA `(.L_x_105) ;  /* 0x0000000000040947 */ /* 0x000fea0003800000 */
[----:B------:R-:W-:Y:S01]  /*5040*/  BPT.TRAP 0x1 ;  /* 0x000000040000795c */ /* 0x000fe20000300000 */
.L_x_105:
[--C-:B------:R-:W-:Y:S01]  /*5050*/  IMAD R7, R6, 0x2000, R21.reuse ;  /* 0x0000200006077824 */ /* 0x100fe200078e0215 */
[----:B------:R-:W-:Y:S01]  /*5060*/  R2UR UR25, R14 ;  /* 0x000000000e1972ca */ /* 0x000fe200000e0000 */
[----:B------:R-:W-:Y:S01]  /*5070*/  IMAD R21, R6, 0x1000, R21 ;  /* 0x0000100006157824 */ /* 0x000fe200078e0215 */
[----:B------:R-:W-:Y:S01]  /*5080*/  R2UR UR27, R20 ;  /* 0x00000000141b72ca */ /* 0x000fe200000e0000 */
[----:B------:R-:W-:Y:S01]  /*5090*/  VIADD R4, R4, 0xffffffff ;  /* 0xffffffff04047836 */ /* 0x000fe20000000000 */
[----:B------:R-:W-:Y:S01]  /*50a0*/  R2UR UR16, R7 ;  /* 0x00000000071072ca */ /* 0x000fe200000e0000 */
[----:B------:R-:W-:Y:S01]  /*50b0*/  UIADD3 UR6, UP0, UR30, 0xf0, URZ ;  /* 0x000000f01e067890 */ /* 0x000fe2000ff1e03f */
[----:B------:R-:W-:Y:S01]  /*50c0*/  R2UR UR8, R21 ;  /* 0x00000000150872ca */ /* 0x000fe200000e0000 */
[----:B------:R-:W-:Y:S01]  /*50d0*/  UIADD3 UR32, UP1, UR30, 0x1f0, URZ ;  /* 0x000001f01e207890 */ /* 0x000fe2000ff3e03f */
[----:B------:R-:W-:Y:S01]  /*50e0*/  R2UR UR28, R8 ;  /* 0x00000000081c72ca */ /* 0x000fe200000e0000 */
[----:B------:R-:W-:Y:S01]  /*50f0*/  UIADD3.X UR7, URZ, UR31, URZ, UP0, !UPT ;  /* 0x0000001f3f077290 */ /* 0x000fe200087fe43f */
[----:B------:R-:W-:Y:S01]  /*5100*/  R2UR UR26, R15 ;  /* 0x000000000f1a72ca */ /* 0x000fe200000e0000 */
[----:B------:R-:W-:Y:S01]  /*5110*/  VIADD R6, R6, 0x1 ;  /* 0x0000000106067836 */ /* 0x000fe20000000000 */
[----:B------:R-:W-:Y:S01]  /*5120*/  R2UR UR18, R22 ;  /* 0x00000000161272ca */ /* 0x000fe200000e0000 */
[----:B------:R-:W-:Y:S01]  /*5130*/  UIADD3.X UR33, URZ, UR31, URZ, UP1, !UPT ;  /* 0x0000001f3f217290 */ /* 0x000fe20008ffe43f */
[----:B------:R-:W-:Y:S01]  /*5140*/  R2UR UR11, R18 ;  /* 0x00000000120b72ca */ /* 0x000fe200000e0000 */
[----:B------:R-:W-:Y:S01]  /*5150*/  UMOV UR14, 0x0 ;  /* 0x00000000000e7882 */ /* 0x000fe20000000000 */
[----:B------:R-:W-:Y:S01]  /*5160*/  ISETP.GT.AND P3, PT, R4, 0x1, PT ;  /* 0x000000010400780c */ /* 0x000fe20003f64270 */
[----:B------:R-:W-:Y:S01]  /*5170*/  UIADD3 UR24, UR16, 0x200, URZ ;  /* 0x0000020010187890 */ /* 0x000fe2000fffe03f */
[----:B------:R-:W-:Y:S01]  /*5180*/  ISETP.NE.AND P1, PT, R6, 0x12, PT ;  /* 0x000000120600780c */ /* 0x000fe20003f25270 */
[----:B------:R-:W-:Y:S01]  /*5190*/  UIADD3 UR16, UR16, 0x1200, URZ ;  /* 0x0000120010107890 */ /* 0x000fe2000fffe03f */
[----:B------:R-:W-:Y:S01]  /*51a0*/  VIADD R20, R20, 0x20 ;  /* 0x0000002014147836 */ /* 0x000fe20000000000 */
[----:B------:R-:W-:Y:S01]  /*51b0*/  UIADD3 UR8, UR8, 0x24200, URZ ;  /* 0x0002420008087890 */ /* 0x000fe2000fffe03f */
[----:B------:R-:W-:Y:S01]  /*51c0*/  SEL R14, RZ, 0x1, P1 ;  /* 0x00000001ff0e7807 */ /* 0x000fe20000800000 */
[----:B------:R-:W-:Y:S01]  /*51d0*/  UMOV UR15, 0x10000000 ;  /* 0x10000000000f7882 */ /* 0x000fe20000000000 */
[----:B------:R-:W-:Y:S01]  /*51e0*/  UMOV UR17, UR25 ;  /* 0x0000001900117c82 */ /* 0x000fe20008000000 */
[----:B------:R-:W-:Y:S01]  /*51f0*/  UMOV UR19, UR27 ;  /* 0x0000001b00137c82 */ /* 0x000fe20008000000 */
[----:B------:R-:W-:Y:S01]  /*5200*/  UMOV UR20, UR28 ;  /* 0x0000001c00147c82 */ /* 0x000fe20008000000 */
[----:B------:R0:W-:Y:S01]  /*5210*/  UTMALDG.3D [UR24], [UR6], desc[UR14] ;  /* 0x00000e18060075b4 */ /* 0x0001e20008011000 */
[----:B------:R-:W-:Y:S01]  /*5220*/  UMOV UR9, UR25 ;  /* 0x0000001900097c82 */ /* 0x000fe20008000000 */
[----:B------:R-:W-:Y:S01]  /*5230*/  UMOV UR10, UR27 ;  /* 0x0000001b000a7c82 */ /* 0x000fe20008000000 */
[----:B------:R-:W-:Y:S01]  /*5240*/  UMOV UR12, UR28 ;  /* 0x0000001c000c7c82 */ /* 0x000fe20008000000 */
[----:B------:R-:W-:-:S02]  /*5250*/  LOP3.LUT R5, R5, R14, RZ, 0x3c, !PT ;  /* 0x0000000e05057212 */ /* 0x000fc400078e3cff */
[----:B------:R-:W-:Y:S01]  /*5260*/  SEL R6, R6, RZ, P1 ;  /* 0x000000ff06067207 */ /* 0x000fe20000800000 */
[----:B------:R0:W-:Y:S01]  /*5270*/  UTMALDG.3D [UR16], [UR6], desc[UR14] ;  /* 0x00000e10060075b4 */ /* 0x0001e20008011000 */
[----:B------:R0:W-:Y:S02]  /*5280*/  UTMALDG.3D [UR8], [UR32], desc[UR14] ;  /* 0x00000e08200075b4 */ /* 0x0001e40008011000 */
[----:B0-----:R-:W-:Y:S05]  /*5290*/  @P3 BRA `(.L_x_106) ;  /* 0xfffffffc00303947 */ /* 0x001fea000383ffff */
.L_x_102:
[----:B------:R-:W-:Y:S05]  /*52a0*/  BSYNC B1 ;  /* 0x0000000000017941 */ /* 0x000fea0003800000 */
.L_x_101:
[----:B------:R-:W-:Y:S01]  /*52b0*/  LOP3.LUT P3, RZ, R13, 0xff, RZ, 0xc0, !PT ;  /* 0x000000ff0dff7812 */ /* 0x000fe2000786c0ff */
[----:B------:R-:W-:Y:S01]  /*52c0*/  IMAD.IADD R12, R3, 0x1, R12 ;  /* 0x00000001030c7824 */ /* 0x000fe200078e020c */
[----:B------:R-:W-:Y:S01]  /*52d0*/  IADD3 R16, P4, R16, UR22, RZ ;  /* 0x0000001610107c10 */ /* 0x000fe2000ff9e0ff */
[----:B------:R-:W-:Y:S01]  /*52e0*/  ULDC.64 UR6, c[0x0][0x650] ;  /* 0x0001940000067ab9 */ /* 0x000fe20000000a00 */
[----:B------:R-:W-:Y:S01]  /*52f0*/  BSSY B1, `(.L_x_107) ;  /* 0x000006a000017945 */ /* 0x000fe20003800000 */
[----:B------:R-:W-:Y:S01]  /*5300*/  IMAD.MOV.U32 R9, RZ, RZ, -0x1 ;  /* 0xffffffffff097424 */ /* 0x000fe200078e00ff */
[----:B------:R-:W-:Y:S01]  /*5310*/  ISETP.GT.U32.AND P1, PT, R12, 0x11, PT ;  /* 0x000000110c00780c */ /* 0x000fe20003f24070 */
[----:B------:R-:W-:Y:S01]  /*5320*/  IMAD.MOV.U32 R8, RZ, RZ, -0x1 ;  /* 0xffffffffff087424 */ /* 0x000fe200078e00ff */
[----:B------:R-:W-:Y:S02]  /*5330*/  IADD3.X R17, R17, UR5, RZ, P4, !PT ;  /* 0x0000000511117c10 */ /* 0x000fe4000a7fe4ff */
[----:B------:R-:W-:-:S02]  /*5340*/  ISETP.LT.U32.AND P1, PT, R3, 0x12, P1 ;  /* 0x000000120300780c */ /* 0x000fc40000f21070 */
[----:B------:R-:W-:Y:S01]  /*5350*/  PRMT R13, RZ, 0x7610, R13 ;  /* 0x00007610ff0d7816 */ /* 0x000fe2000000000d */
[----:B------:R-:W0:Y:S01]  /*5360*/  @P3 S2R R5, SR_CgaCtaId ;  /* 0x0000000000053919 */ /* 0x000e220000008800 */
[----:B------:R-:W-:-:S04]  /*5370*/  @P3 MOV R4, 0x400 ;  /* 0x0000040000043802 */ /* 0x000fc80000000f00 */
[----:B0-----:R-:W-:Y:S01]  /*5380*/  @P3 LEA R6, R5, R4, 0x18 ;  /* 0x0000000405063211 */ /* 0x001fe200078ec0ff */
[----:B------:R-:W-:-:S03]  /*5390*/  IMAD.WIDE.U32 R4, R12, 0x38e38e39, RZ ;  /* 0x38e38e390c047825 */ /* 0x000fc600078e00ff */
[----:B------:R0:W-:Y:S01]  /*53a0*/  @P3 SYNCS.ARRIVE.TRANS64.A1T0 RZ, [R6+URZ+0x138], RZ ;  /* 0x000138ff06ff39a7 */ /* 0x0001e2000810003f */
[----:B------:R-:W-:Y:S02]  /*53b0*/  ISETP.GE.U32.AND P3, PT, R3, 0x12, PT ;  /* 0x000000120300780c */ /* 0x000fe40003f66070 */
[----:B------:R-:W-:Y:S02]  /*53c0*/  SHF.R.U32.HI R7, RZ, 0x2, R5 ;  /* 0x00000002ff077819 */ /* 0x000fe40000011605 */
[----:B------:R-:W-:Y:S02]  /*53d0*/  SEL R5, RZ, 0x1, !P1 ;  /* 0x00000001ff057807 */ /* 0x000fe40004800000 */
[----:B------:R-:W-:Y:S01]  /*53e0*/  ISETP.GE.U32.AND P1, PT, R16, UR6, PT ;  /* 0x0000000610007c0c */ /* 0x000fe2000bf26070 */
[----:B------:R-:W-:Y:S01]  /*53f0*/  IMAD R12, R7, -0x12, R12 ;  /* 0xffffffee070c7824 */ /* 0x000fe200078e020c */
[----:B------:R-:W-:Y:S02]  /*5400*/  LOP3.LUT R0, R0, R5, RZ, 0x3c, !PT ;  /* 0x0000000500007212 */ /* 0x000fe400078e3cff */
[----:B------:R-:W-:-:S02]  /*5410*/  ISETP.GE.U32.AND.EX P1, PT, R17, UR7, PT, P1 ;  /* 0x0000000711007c0c */ /* 0x000fc4000bf26110 */
[----:B------:R-:W-:Y:S02]  /*5420*/  PRMT R4, RZ, 0x7610, R4 ;  /* 0x00007610ff047816 */ /* 0x000fe40000000004 */
[----:B------:R-:W-:Y:S01]  /*5430*/  @P3 LOP3.LUT R0, R0, 0x1, R7, 0x78, !PT ;  /* 0x0000000100003812 */ /* 0x000fe200078e7807 */
[----:B------:R-:W-:-:S08]  /*5440*/  IMAD.MOV.U32 R7, RZ, RZ, -0x1 ;  /* 0xffffffffff077424 */ /* 0x000fd000078e00ff */
[----:B0-----:R-:W-:Y:S05]  /*5450*/  @P1 BRA `(.L_x_108) ;  /* 0x00000004004c1947 */ /* 0x001fea0003800000 */
[----:B------:R-:W-:Y:S01]  /*5460*/  ULDC.64 UR6, c[0x0][0x628] ;  /* 0x00018a0000067ab9 */ /* 0x000fe20000000a00 */
[----:B------:R-:W0:Y:S01]  /*5470*/  S2R R15, SR_CTAID.X ;  /* 0x00000000000f7919 */ /* 0x000e220000002500 */
[----:B------:R-:W-:Y:S01]  /*5480*/  ISETP.NE.U32.AND P1, PT, RZ, UR6, PT ;  /* 0x00000006ff007c0c */ /* 0x000fe2000bf25070 */
[----:B------:R-:W-:Y:S01]  /*5490*/  ULDC UR9, c[0x0][0x630] ;  /* 0x00018c0000097ab9 */ /* 0x000fe20000000800 */
[----:B------:R-:W-:Y:S01]  /*54a0*/  IMAD.MOV.U32 R4, RZ, RZ, R16 ;  /* 0x000000ffff047224 */ /* 0x000fe200078e0010 */
[----:B------:R-:W1:Y:S01]  /*54b0*/  S2R R14, SR_CTAID.Y ;  /* 0x00000000000e7919 */ /* 0x000e620000002600 */
[----:B------:R-:W-:Y:S01]  /*54c0*/  ISETP.NE.AND.EX P1, PT, RZ, UR7, PT, P1 ;  /* 0x00000007ff007c0c */ /* 0x000fe2000bf25310 */
[----:B------:R-:W-:-:S12]  /*54d0*/  IMAD.MOV.U32 R5, RZ, RZ, R17 ;  /* 0x000000ffff057224 */ /* 0x000fd800078e0011 */
[----:B------:R-:W-:Y:S05]  /*54e0*/  @!P1 BRA `(.L_x_109) ;  /* 0x0000000000289947 */ /* 0x000fea0003800000 */
[----:B------:R-:W-:Y:S02]  /*54f0*/  ULDC UR8, c[0x0][0x634] ;  /* 0x00018d0000087ab9 */ /* 0x000fe40000000800 */
[----:B------:R-:W-:-:S05]  /*5500*/  IADD3 R9, P1, R16, UR8, RZ ;  /* 0x0000000810097c10 */ /* 0x000fca000ff3e0ff */
[----:B------:R-:W-:-:S04]  /*5510*/  IMAD.X R21, RZ, RZ, R17, P1 ;  /* 0x000000ffff157224 */ /* 0x000fc800008e0611 */
[----:B------:R-:W-:-:S04]  /*5520*/  IMAD.WIDE.U32 R6, R21, UR6, RZ ;  /* 0x0000000615067c25 */ /* 0x000fc8000f8e00ff */
[----:B------:R-:W-:-:S04]  /*5530*/  IMAD.WIDE.U32 R6, P1, R9, UR7, R6 ;  /* 0x0000000709067c25 */ /* 0x000fc8000f820006 */
[----:B------:R-:W-:-:S04]  /*5540*/  IMAD.WIDE.U32 R8, R9, UR6, RZ ;  /* 0x0000000609087c25 */ /* 0x000fc8000f8e00ff */
[----:B------:R-:W-:Y:S01]  /*5550*/  IMAD.X R5, RZ, RZ, RZ, P1 ;  /* 0x000000ffff057224 */ /* 0x000fe200008e06ff */
[----:B------:R-:W-:Y:S01]  /*5560*/  IADD3 RZ, P1, R9, R6, RZ ;  /* 0x0000000609ff7210 */ /* 0x000fe20007f3e0ff */
[----:B------:R-:W-:-:S04]  /*5570*/  IMAD.MOV.U32 R4, RZ, RZ, R7 ;  /* 0x000000ffff047224 */ /* 0x000fc800078e0007 */
[----:B------:R-:W-:-:S08]  /*5580*/  IMAD.WIDE.U32.X R4, R21, UR7, R4, P1 ;  /* 0x0000000715047c25 */ /* 0x000fd000088e0404 */
.L_x_109:
[--C-:B------:R-:W-:Y:S01]  /*5590*/  SHF.R.U64 R8, R4, UR9, R5.reuse ;  /* 0x0000000904087c19 */ /* 0x100fe20008001205 */
[----:B------:R-:W-:Y:S01]  /*55a0*/  ULDC.64 UR6, c[0x0][0x620] ;  /* 0x0001880000067ab9 */ /* 0x000fe20000000a00 */
[----:B------:R-:W-:Y:S01]  /*55b0*/  SHF.R.U32.HI R4, RZ, UR9, R5 ;  /* 0x00000009ff047c19 */ /* 0x000fe20008011605 */
[----:B------:R-:W2:Y:S01]  /*55c0*/  LDC R24, c[0x0][0x144] ;  /* 0x00005100ff187b82 */ /* 0x000ea20000000800 */
[----:B------:R-:W-:Y:S01]  /*55d0*/  IADD3 R7, P1, RZ, -R8, RZ ;  /* 0x80000008ff077210 */ /* 0x000fe20007f3e0ff */
[----:B------:R-:W-:Y:S01]  /*55e0*/  ULDC.64 UR10, c[0x0][0x640] ;  /* 0x00019000000a7ab9 */ /* 0x000fe20000000a00 */
[----:B0-----:R-:W-:Y:S01]  /*55f0*/  I2FP.F32.U32 R9, R15 ;  /* 0x0000000f00097245 */ /* 0x001fe20000201000 */
[----:B------:R-:W-:Y:S02]  /*5600*/  ULDC UR8, c[0x0][0x608] ;  /* 0x0001820000087ab9 */ /* 0x000fe40000000800 */
[----:B------:R-:W-:Y:S01]  /*5610*/  IMAD.X R4, RZ, RZ, ~R4, P1 ;  /* 0x000000ffff047224 */ /* 0x000fe200008e0e04 */
[----:B------:R-:W-:Y:S01]  /*5620*/  ISETP.NE.U32.AND P1, PT, RZ, UR10, PT ;  /* 0x0000000aff007c0c */ /* 0x000fe2000bf25070 */
[----:B------:R-:W0:Y:S02]  /*5630*/  LDC R21, c[0x0][0x148] ;  /* 0x00005200ff157b82 */ /* 0x000e240000000800 */
[----:B------:R-:W-:Y:S01]  /*5640*/  IMAD R6, R4, UR6, RZ ;  /* 0x0000000604067c24 */ /* 0x000fe2000f8e02ff */
[----:B------:R-:W-:Y:S01]  /*5650*/  ISETP.NE.AND.EX P1, PT, RZ, UR11, PT, P1 ;  /* 0x0000000bff007c0c */ /* 0x000fe2000bf25310 */
[----:B------:R-:W-:Y:S01]  /*5660*/  IMAD.WIDE.U32 R4, R7, UR6, R16 ;  /* 0x0000000607047c25 */ /* 0x000fe2000f8e0010 */
[----:B------:R-:W-:-:S03]  /*5670*/  ULDC UR6, c[0x0][0x150] ;  /* 0x0000540000067ab9 */ /* 0x000fc60000000800 */
[----:B------:R-:W-:Y:S02]  /*5680*/  IMAD R7, R7, UR7, R6 ;  /* 0x0000000707077c24 */ /* 0x000fe4000f8e0206 */
[----:B------:R-:W-:Y:S01]  /*5690*/  FMUL R6, R9, UR6 ;  /* 0x0000000609067c20 */ /* 0x000fe20008400000 */
[----:B------:R-:W-:Y:S01]  /*56a0*/  ULDC UR6, c[0x0][0x618] ;  /* 0x0001860000067ab9 */ /* 0x000fe20000000800 */
[----:B------:R-:W-:Y:S01]  /*56b0*/  ULDC UR7, c[0x0][0x154] ;  /* 0x0000550000077ab9 */ /* 0x000fe20000000800 */
[----:B------:R-:W-:-:S03]  /*56c0*/  IMAD.IADD R5, R5, 0x1, R7 ;  /* 0x0000000105057824 */ /* 0x000fc600078e0207 */
[----:B------:R-:W3:Y:S02]  /*56d0*/  F2I.U32.TRUNC.NTZ R6, R6 ;  /* 0x0000000600067305 */ /* 0x000ee4000020f000 */
[----:B------:R-:W-:Y:S02]  /*56e0*/  SHF.R.U64 R9, R4, UR6, R5 ;  /* 0x0000000604097c19 */ /* 0x000fe40008001205 */
[----:B-1----:R-:W-:-:S05]  /*56f0*/  I2FP.F32.U32 R4, R14 ;  /* 0x0000000e00047245 */ /* 0x002fca0000201000 */
[----:B------:R-:W-:Y:S01]  /*5700*/  FMUL R22, R4, UR7 ;  /* 0x0000000704167c20 */ /* 0x000fe20008400000 */
[----:B------:R-:W-:Y:S01]  /*5710*/  SHF.R.U32.HI R4, RZ, UR6, R5 ;  /* 0x00000006ff047c19 */ /* 0x000fe20008011605 */
[----:B------:R-:W-:-:S03]  /*5720*/  ULDC UR6, c[0x0][0x658] ;  /* 0x0001960000067ab9 */ /* 0x000fc60000000800 */
[--C-:B------:R-:W-:Y:S01]  /*5730*/  SHF.R.U64 R20, R9, UR8, R4.reuse ;  /* 0x0000000809147c19 */ /* 0x100fe20008001204 */
[----:B------:R-:W1:Y:S01]  /*5740*/  F2I.U32.TRUNC.NTZ R22, R22 ;  /* 0x0000001600167305 */ /* 0x000e62000020f000 */
[----:B------:R-:W-:Y:S01]  /*5750*/  SHF.R.U32.HI R5, RZ, UR8, R4 ;  /* 0x00000008ff057c19 */ /* 0x000fe20008011604 */
[----:B---3--:R-:W-:-:S03]  /*5760*/  IMAD.MOV R6, RZ, RZ, -R6 ;  /* 0x000000ffff067224 */ /* 0x008fc600078e0a06 */
[----:B------:R-:W-:Y:S01]  /*5770*/  SHF.R.U64 R18, R20, UR6, R5 ;  /* 0x0000000614127c19 */ /* 0x000fe20008001205 */
[----:B--2---:R-:W-:Y:S01]  /*5780*/  IMAD R15, R24, R6, R15 ;  /* 0x00000006180f7224 */ /* 0x004fe200078e020f */
[----:B------:R-:W-:-:S03]  /*5790*/  SHF.R.U32.HI R23, RZ, UR6, R5 ;  /* 0x00000006ff177c19 */ /* 0x000fc60008011605 */
[----:B------:R-:W-:Y:S02]  /*57a0*/  IMAD.MOV.U32 R4, RZ, RZ, R18 ;  /* 0x000000ffff047224 */ /* 0x000fe400078e0012 */
[----:B------:R-:W-:Y:S01]  /*57b0*/  IMAD.MOV.U32 R5, RZ, RZ, R23 ;  /* 0x000000ffff057224 */ /* 0x000fe200078e0017 */
[----:B-1----:R-:W-:Y:S06]  /*57c0*/  @!P1 BRA `(.L_x_110) ;  /* 0x0000000000289947 */ /* 0x002fec0003800000 */
[----:B------:R-:W-:Y:S02]  /*57d0*/  ULDC UR6, c[0x0][0x64c] ;  /* 0x0001930000067ab9 */ /* 0x000fe40000000800 */
[----:B------:R-:W-:-:S05]  /*57e0*/  IADD3 R5, P1, R18, UR6, RZ ;  /* 0x0000000612057c10 */ /* 0x000fca000ff3e0ff */
[----:B------:R-:W-:-:S04]  /*57f0*/  IMAD.X R23, RZ, RZ, R23, P1 ;  /* 0x000000ffff177224 */ /* 0x000fc800008e0617 */
[----:B------:R-:W-:-:S04]  /*5800*/  IMAD.WIDE.U32 R6, R23, UR10, RZ ;  /* 0x0000000a17067c25 */ /* 0x000fc8000f8e00ff */
[----:B------:R-:W-:-:S04]  /*5810*/  IMAD.WIDE.U32 R6, P1, R5, UR11, R6 ;  /* 0x0000000b05067c25 */ /* 0x000fc8000f820006 */
[----:B------:R-:W-:-:S04]  /*5820*/  IMAD.WIDE.U32 R4, R5, UR10, RZ ;  /* 0x0000000a05047c25 */ /* 0x000fc8000f8e00ff */
[----:B------:R-:W-:Y:S01]  /*5830*/  IMAD.MOV.U32 R4, RZ, RZ, R7 ;  /* 0x000000ffff047224 */ /* 0x000fe200078e0007 */
[----:B------:R-:W-:Y:S01]  /*5840*/  IADD3 RZ, P3, R5, R6, RZ ;  /* 0x0000000605ff7210 */ /* 0x000fe20007f7e0ff */
[----:B------:R-:W-:-:S04]  /*5850*/  IMAD.X R5, RZ, RZ, RZ, P1 ;  /* 0x000000ffff057224 */ /* 0x000fc800008e06ff */
[----:B------:R-:W-:-:S08]  /*5860*/  IMAD.WIDE.U32.X R4, R23, UR11, R4, P3 ;  /* 0x0000000b17047c25 */ /* 0x000fd000098e0404 */
.L_x_110:
[----:B------:R-:W-:Y:S01]  /*5870*/  ISETP.NE.AND P1, PT, R2, 0x1, PT ;  /* 0x000000010200780c */ /* 0x000fe20003f25270 */
[----:B------:R-:W-:Y:S01]  /*5880*/  ULDC UR6, c[0x0][0x648] ;  /* 0x0001920000067ab9 */ /* 0x000fe20000000800 */
[----:B------:R-:W-:Y:S01]  /*5890*/  LOP3.LUT R20, R20, UR13, RZ, 0xc0, !PT ;  /* 0x0000000d14147c12 */ /* 0x000fe2000f8ec0ff */
[----:B------:R-:W-:Y:S01]  /*58a0*/  IMAD.MOV R22, RZ, RZ, -R22 ;  /* 0x000000ffff167224 */ /* 0x000fe200078e0a16 */
[----:B------:R-:W-:Y:S01]  /*58b0*/  SHF.R.U64 R5, R4, UR6, R5 ;  /* 0x0000000604057c19 */ /* 0x000fe20008001205 */
[----:B------:R-:W-:Y:S01]  /*58c0*/  ULDC UR6, c[0x0][0x638] ;  /* 0x00018e0000067ab9 */ /* 0x000fe20000000800 */
[----:B------:R-:W-:Y:S01]  /*58d0*/  LOP3.LUT R9, R9, UR4, RZ, 0xc0, !PT ;  /* 0x0000000409097c12 */ /* 0x000fe2000f8ec0ff */
[----:B------:R-:W-:Y:S01]  /*58e0*/  ULDC UR7, c[0x0][0x610] ;  /* 0x0001840000077ab9 */ /* 0x000fe20000000800 */
[----:B------:R-:W-:Y:S02]  /*58f0*/  IMAD.MOV.U32 R4, RZ, RZ, 0x1 ;  /* 0x00000001ff047424 */ /* 0x000fe400078e00ff */
[----:B------:R-:W-:-:S02]  /*5900*/  IMAD.MOV R7, RZ, RZ, -R5 ;  /* 0x000000ffff077224 */ /* 0x000fc400078e0a05 */
[----:B------:R-:W-:Y:S02]  /*5910*/  IMAD R20, R5, UR21, R20 ;  /* 0x0000001505147c24 */ /* 0x000fe4000f8e0214 */
[----:B0-----:R-:W-:Y:S02]  /*5920*/  @P1 IMAD R15, R21, R22, R14 ;  /* 0x00000016150f1224 */ /* 0x001fe400078e020e */
[----:B------:R-:W-:Y:S01]  /*5930*/  IMAD R18, R7, UR6, R18 ;  /* 0x0000000607127c24 */ /* 0x000fe2000f8e0212 */
[----:B------:R-:W-:Y:S01]  /*5940*/  ULDC UR6, c[0x0][0x600] ;  /* 0x0001800000067ab9 */ /* 0x000fe20000000800 */
[----:B------:R-:W-:Y:S02]  /*5950*/  IMAD R15, R20, UR7, R15 ;  /* 0x00000007140f7c24 */ /* 0x000fe4000f8e020f */
[----:B------:R-:W-:-:S05]  /*5960*/  IMAD R18, R18, UR6, R9 ;  /* 0x0000000612127c24 */ /* 0x000fca000f8e0209 */
[----:B------:R-:W-:Y:S02]  /*5970*/  SEL R9, R18, R15, !P1 ;  /* 0x0000000f12097207 */ /* 0x000fe40004800000 */
[----:B------:R-:W-:-:S07]  /*5980*/  SEL R7, R15, R18, !P1 ;  /* 0x000000120f077207 */ /* 0x000fce0004800000 */
.L_x_108:
[----:B------:R-:W-:Y:S05]  /*5990*/  BSYNC B1 ;  /* 0x0000000000017941 */ /* 0x000fea0003800000 */
.L_x_107:
[----:B------:R-:W-:-:S13]  /*59a0*/  LOP3.LUT P1, RZ, R4, 0xff, RZ, 0xc0, !PT ;  /* 0x000000ff04ff7812 */ /* 0x000fda000782c0ff */
[----:B------:R-:W-:Y:S05]  /*59b0*/  @P1 BRA `(.L_x_111) ;  /* 0xfffffff4002c1947 */ /* 0x000fea000383ffff */
[----:B------:R-:W-:Y:S05]  /*59c0*/  BSYNC B0 ;  /* 0x0000000000007941 */ /* 0x000fea0003800000 */
.L_x_99:
[----:B------:R-:W-:-:S03]  /*59d0*/  UMOV UR6, 0xffffffff ;  /* 0xffffffff00067882 */ /* 0x000fc60000000000 */
[----:B------:R-:W-:Y:S05]  /*59e0*/  BRA.DIV UR6, `(.L_x_112) ;  /* 0x0000000e06107947 */ /* 0x000fea000b800000 */
[----:B------:R-:W-:-:S13]  /*59f0*/  ELECT P6, URZ, PT ;  /* 0x00000000003f782f */ /* 0x000fda00038c0000 */
.L_x_140:
[----:B------:R-:W-:Y:S04]  /*5a00*/  BSSY B0, `(.L_x_113) ;  /* 0x00000a9000007945 */ /* 0x000fe80003800000 */
[----:B------:R-:W-:Y:S05]  /*5a10*/  @!P6 BRA `(.L_x_114) ;  /* 0x00000008009ce947 */ /* 0x000fea0003800000 */
[----:B------:R-:W-:-:S04]  /*5a20*/  LOP3.LUT R19, R19, 0x2, RZ, 0xfc, !PT ;  /* 0x0000000213137812 */ /* 0x000fc800078efcff */
[----:B------:R-:W-:-:S13]  /*5a30*/  ISETP.NE.AND P0, PT, R19, 0x3, PT ;  /* 0x000000031300780c */ /* 0x000fda0003f05270 */
[----:B------:R-:W-:Y:S05]  /*5a40*/  @!P0 BRA `(.L_x_115) ;  /* 0x0000000000048947 */ /* 0x000fea0003800000 */
[----:B------:R-:W-:Y:S01]  /*5a50*/  BPT.TRAP 0x1 ;  /* 0x000000040000795c */ /* 0x000fe20000300000 */
.L_x_115:
[----:B------:R-:W0:Y:S01]  /*5a60*/  S2R R3, SR_CgaCtaId ;  /* 0x0000000000037919 */ /* 0x000e220000008800 */
[----:B------:R-:W-:-:S04]  /*5a70*/  MOV R2, 0x400 ;  /* 0x0000040000027802 */ /* 0x000fc80000000f00 */
[----:B0-----:R-:W-:Y:S02]  /*5a80*/  LEA R3, R3, R2, 0x18 ;  /* 0x0000000203037211 */ /* 0x001fe400078ec0ff */
[----:B------:R-:W-:-:S03]  /*5a90*/  SHF.L.U32 R2, R0, 0x1f, RZ ;  /* 0x0000001f00027819 */ /* 0x000fc600000006ff */
[----:B------:R-:W-:-:S04]  /*5aa0*/  VIADD R3, R3, 0x90 ;  /* 0x0000009003037836 */ /* 0x000fc80000000000 */
[C---:B------:R-:W-:Y:S02]  /*5ab0*/  IMAD R7, R12.reuse, 0x8, R3 ;  /* 0x000000080c077824 */ /* 0x040fe400078e0203 */
[----:B------:R-:W-:Y:S02]  /*5ac0*/  VIADD R12, R12, 0x1 ;  /* 0x000000010c0c7836 */ /* 0x000fe40000000000 */
[----:B------:R-:W0:Y:S03]  /*5ad0*/  SYNCS.PHASECHK.TRANS64.TRYWAIT P0, [R7+URZ], R2 ;  /* 0x00000002070075a7 */ /* 0x000e26000800017f */
[----:B------:R-:W-:-:S04]  /*5ae0*/  ISETP.NE.AND P1, PT, R12, 0x12, PT ;  /* 0x000000120c00780c */ /* 0x000fc80003f25270 */
[----:B------:R-:W-:Y:S02]  /*5af0*/  SEL R5, RZ, 0x1, P1 ;  /* 0x00000001ff057807 */ /* 0x000fe40000800000 */
[----:B------:R-:W-:Y:S02]  /*5b00*/  SEL R12, R12, RZ, P1 ;  /* 0x000000ff0c0c7207 */ /* 0x000fe40000800000 */
[----:B------:R-:W-:-:S03]  /*5b10*/  LOP3.LUT R5, R0, R5, RZ, 0x3c, !PT ;  /* 0x0000000500057212 */ /* 0x000fc600078e3cff */
[----:B------:R-:W-:Y:S01]  /*5b20*/  IMAD R9, R12, 0x8, R3 ;  /* 0x000000080c097824 */ /* 0x000fe200078e0203 */
[----:B------:R-:W-:Y:S01]  /*5b30*/  SHF.L.U32 R4, R5, 0x1f, RZ ;  /* 0x0000001f05047819 */ /* 0x000fe200000006ff */
[----:B0-----:R-:W-:Y:S06]  /*5b40*/  @!P0 BRA `(.L_x_116) ;  /* 0x0000000800d88947 */ /* 0x001fec0003800000 */
.L_x_141:
[----:B------:R-:W1:Y:S01]  /*5b50*/  SYNCS.PHASECHK.TRANS64.TRYWAIT P0, [R9+URZ], R4 ;  /* 0x00000004090075a7 */ /* 0x000e62000800017f */
[----:B------:R-:W-:-:S05]  /*5b60*/  VIADD R0, R12, 0x1 ;  /* 0x000000010c007836 */ /* 0x000fca0000000000 */
[----:B------:R-:W-:-:S04]  /*5b70*/  ISETP.NE.AND P1, PT, R0, 0x12, PT ;  /* 0x000000120000780c */ /* 0x000fc80003f25270 */
[----:B0-----:R-:W-:Y:S02]  /*5b80*/  SEL R2, RZ, 0x1, P1 ;  /* 0x00000001ff027807 */ /* 0x001fe40000800000 */
[----:B------:R-:W-:Y:S02]  /*5b90*/  SEL R0, R0, RZ, P1 ;  /* 0x000000ff00007207 */ /* 0x000fe40000800000 */
[----:B------:R-:W-:-:S03]  /*5ba0*/  LOP3.LUT R7, R5, R2, RZ, 0x3c, !PT ;  /* 0x0000000205077212 */ /* 0x000fc600078e3cff */
[----:B------:R-:W-:Y:S01]  /*5bb0*/  IMAD R6, R0, 0x8, R3 ;  /* 0x0000000800067824 */ /* 0x000fe200078e0203 */
[----:B------:R-:W-:Y:S01]  /*5bc0*/  SHF.L.U32 R5, R7, 0x1f, RZ ;  /* 0x0000001f07057819 */ /* 0x000fe200000006ff */
[----:B-1----:R-:W-:Y:S06]  /*5bd0*/  @!P0 BRA `(.L_x_117) ;  /* 0x0000000800c88947 */ /* 0x002fec0003800000 */
.L_x_142:
[----:B------:R-:W1:Y:S01]  /*5be0*/  SYNCS.PHASECHK.TRANS64.TRYWAIT P0, [R6+URZ], R5 ;  /* 0x00000005060075a7 */ /* 0x000e62000800017f */
[----:B------:R-:W-:-:S05]  /*5bf0*/  VIADD R0, R0, 0x1 ;  /* 0x0000000100007836 */ /* 0x000fca0000000000 */
[----:B------:R-:W-:-:S04]  /*5c00*/  ISETP.NE.AND P1, PT, R0, 0x12, PT ;  /* 0x000000120000780c */ /* 0x000fc80003f25270 */
[----:B------:R-:W-:Y:S02]  /*5c10*/  SEL R2, RZ, 0x1, P1 ;  /* 0x00000001ff027807 */ /* 0x000fe40000800000 */
[----:B------:R-:W-:Y:S02]  /*5c20*/  SEL R0, R0, RZ, P1 ;  /* 0x000000ff00007207 */ /* 0x000fe40000800000 */
[----:B------:R-:W-:-:S03]  /*5c30*/  LOP3.LUT R7, R7, R2, RZ, 0x3c, !PT ;  /* 0x0000000207077212 */ /* 0x000fc600078e3cff */
[----:B0-----:R-:W-:Y:S01]  /*5c40*/  IMAD R9, R0, 0x8, R3 ;  /* 0x0000000800097824 */ /* 0x001fe200078e0203 */
[----:B------:R-:W-:Y:S01]  /*5c50*/  SHF.L.U32 R4, R7, 0x1f, RZ ;  /* 0x0000001f07047819 */ /* 0x000fe200000006ff */
[----:B-1----:R-:W-:Y:S06]  /*5c60*/  @!P0 BRA `(.L_x_118) ;  /* 0x0000000800b88947 */ /* 0x002fec0003800000 */
.L_x_143:
        /* <DEDUP_REMOVED lines=9> */
.L_x_144:
        /* <DEDUP_REMOVED lines=9> */
.L_x_145:
        /* <DEDUP_REMOVED lines=9> */
.L_x_146:
        /* <DEDUP_REMOVED lines=9> */
.L_x_147:
        /* <DEDUP_REMOVED lines=9> */
.L_x_148:
        /* <DEDUP_REMOVED lines=9> */
.L_x_149:
        /* <DEDUP_REMOVED lines=9> */
.L_x_150:
        /* <DEDUP_REMOVED lines=9> */
.L_x_151:
        /* <DEDUP_REMOVED lines=9> */
.L_x_152:
        /* <DEDUP_REMOVED lines=9> */
.L_x_153:
        /* <DEDUP_REMOVED lines=9> */
.L_x_154:
        /* <DEDUP_REMOVED lines=9> */
.L_x_155:
        /* <DEDUP_REMOVED lines=9> */
.L_x_156:
[----:B------:R-:W1:Y:S01]  /*63c0*/  SYNCS.PHASECHK.TRANS64.TRYWAIT P0, [R6+URZ], R5 ;  /* 0x00000005060075a7 */ /* 0x000e62000800017f */
[----:B------:R-:W-:-:S05]  /*63d0*/  VIADD R0, R0, 0x1 ;  /* 0x0000000100007836 */ /* 0x000fca0000000000 */
[----:B------:R-:W-:-:S04]  /*63e0*/  ISETP.NE.AND P1, PT, R0, 0x12, PT ;  /* 0x000000120000780c */ /* 0x000fc80003f25270 */
[----:B------:R-:W-:Y:S02]  /*63f0*/  SEL R2, RZ, 0x1, P1 ;  /* 0x00000001ff027807 */ /* 0x000fe40000800000 */
[----:B------:R-:W-:Y:S02]  /*6400*/  SEL R0, R0, RZ, P1 ;  /* 0x000000ff00007207 */ /* 0x000fe40000800000 */
[----:B------:R-:W-:Y:S01]  /*6410*/  LOP3.LUT R2, R7, R2, RZ, 0x3c, !PT ;  /* 0x0000000207027212 */ /* 0x000fe200078e3cff */
[----:B-1----:R-:W-:Y:S06]  /*6420*/  @!P0 BRA `(.L_x_132) ;  /* 0x0000000400e08947 */ /* 0x002fec0003800000 */
.L_x_157:
[----:B------:R-:W-:Y:S01]  /*6430*/  IMAD R3, R0, 0x8, R3 ;  /* 0x0000000800037824 */ /* 0x000fe200078e0203 */
[----:B------:R-:W-:-:S07]  /*6440*/  SHF.L.U32 R0, R2, 0x1f, RZ ;  /* 0x0000001f02007819 */ /* 0x000fce00000006ff */
.L_x_133:
[----:B--2---:R2:W3:Y:S02]  /*6450*/  SYNCS.PHASECHK.TRANS64.TRYWAIT P0, [R3+URZ], R0 ;  /* 0x00000000030075a7 */ /* 0x0044e4000800017f */
[----:B---3--:R-:W-:Y:S05]  /*6460*/  @!P0 NANOSLEEP.SYNCS 0x989680 ;  /* 0x009896800000895d */ /* 0x008fea0003900000 */
[----:B------:R-:W3:Y:S02]  /*6470*/  @!P0 SYNCS.PHASECHK.TRANS64 P0, [R3+URZ], R0 ;  /* 0x00000000030085a7 */ /* 0x000ee4000800007f */
[----:B---3--:R-:W-:Y:S05]  /*6480*/  @!P0 BRA `(.L_x_133) ;  /* 0xfffffffc00f08947 */ /* 0x008fea000383ffff */
.L_x_114:
[----:B------:R-:W-:Y:S05]  /*6490*/  BSYNC B0 ;  /* 0x0000000000007941 */ /* 0x000fea0003800000 */
.L_x_113:
[----:B------:R-:W-:Y:S05]  /*64a0*/  EXIT ;  /* 0x000000000000794d */ /* 0x000fea0003800000 */
.L_x_18:
[----:B---3--:R3:W4:Y:S02]  /*64b0*/  SYNCS.PHASECHK.TRANS64.TRYWAIT P1, [R3+URZ], R0 ;  /* 0x00000000030075a7 */ /* 0x008724000802017f */
[----:B----4-:R-:W-:Y:S05]  /*64c0*/  @!P1 NANOSLEEP.SYNCS 0x989680 ;  /* 0x009896800000995d */ /* 0x010fea0003900000 */
[----:B------:R-:W4:Y:S02]  /*64d0*/  @!P1 SYNCS.PHASECHK.TRANS64 P1, [R3+URZ], R0 ;  /* 0x00000000030095a7 */ /* 0x000f24000802007f */
[----:B----4-:R-:W-:Y:S05]  /*64e0*/  @!P1 BRA `(.L_x_18) ;  /* 0xfffffffc00f09947 */ /* 0x010fea000383ffff */
[----:B------:R-:W-:Y:S05]  /*64f0*/  BRA `(.L_x_17) ;  /* 0xffffffac00c07947 */ /* 0x000fea000383ffff */
.L_x_23:
[----:B-1----:R-:W-:-:S04]  /*6500*/  IMAD.U32 R4, RZ, RZ, UR4 ;  /* 0x00000004ff047e24 */ /* 0x002fc8000f8e00ff */
[----:B------:R1:W2:Y:S03]  /*6510*/  SYNCS.PHASECHK.TRANS64.TRYWAIT P1, [R4+URZ], R3 ;  /* 0x00000003040075a7 */ /* 0x0002a6000802017f */
[----:B--2---:R-:W-:Y:S05]  /*6520*/  @!P1 NANOSLEEP.SYNCS 0x989680 ;  /* 0x009896800000995d */ /* 0x004fea0003900000 */
[----:B------:R-:W2:Y:S02]  /*6530*/  @!P1 SYNCS.PHASECHK.TRANS64 P1, [R4+URZ], R3 ;  /* 0x00000003040095a7 */ /* 0x000ea4000802007f */
[----:B--2---:R-:W-:Y:S05]  /*6540*/  @!P1 BRA `(.L_x_23) ;  /* 0xfffffffc00ec9947 */ /* 0x004fea000383ffff */
[----:B------:R-:W-:Y:S05]  /*6550*/  BRA `(.L_x_22) ;  /* 0xffffffb0005c7947 */ /* 0x000fea000383ffff */
.L_x_100:
[----:B------:R-:W-:Y:S01]  /*6560*/  BSSY B1, `(.L_x_134) ;  /* 0x0000006000017945 */ /* 0x000fe20003800000 */
[----:B------:R-:W-:-:S07]  /*6570*/  IMAD.MOV.U32 R15, RZ, RZ, -0x1 ;  /* 0xffffffffff0f7424 */ /* 0x000fce00078e00ff */
[----:B------:R-:W-:Y:S05]  /*6580*/  WARPSYNC.COLLECTIVE R15, `(.L_x_135) ;  /* 0x000000000f0c7348 */ /* 0x000fea0003c00000 */
[----:B------:R-:W-:Y:S02]  /*6590*/  ELECT P6, UR62, PT ;  /* 0x00000000003e782f */ /* 0x000fe400038c0000 */
[----:B------:R-:W-:Y:S01]  /*65a0*/  MOV R14, UR62 ;  /* 0x0000003e000e7c02 */ /* 0x000fe20008000f00 */
[----:B------:R-:W-:Y:S10]  /*65b0*/  ENDCOLLECTIVE ;  /* 0x000000000000791b */ /* 0x000ff40003800000 */
.L_x_135:
[----:B------:R-:W-:Y:S05]  /*65c0*/  BSYNC B1 ;  /* 0x0000000000017941 */ /* 0x000fea0003800000 */
.L_x_134:
[----:B------:R-:W-:Y:S05]  /*65d0*/  BRA `(.L_x_136) ;  /* 0xffffffe800307947 */ /* 0x000fea000383ffff */
.L_x_103:
[----:B0-----:R0:W1:Y:S02]  /*65e0*/  SYNCS.PHASECHK.TRANS64.TRYWAIT P1, [R14+URZ+0x90], R7 ;  /* 0x000090070e0075a7 */ /* 0x001064000802017f */
[----:B-1----:R-:W-:Y:S05]  /*65f0*/  @!P1 NANOSLEEP.SYNCS 0x989680 ;  /* 0x009896800000995d */ /* 0x002fea0003900000 */
[----:B------:R-:W1:Y:S02]  /*6600*/  @!P1 SYNCS.PHASECHK.TRANS64 P1, [R14+URZ+0x90], R7 ;  /* 0x000090070e0095a7 */ /* 0x000e64000802007f */
[----:B-1----:R-:W-:Y:S05]  /*6610*/  @!P1 BRA `(.L_x_103) ;  /* 0xfffffffc00f09947 */ /* 0x002fea000383ffff */
[----:B------:R-:W-:Y:S05]  /*6620*/  BRA `(.L_x_137) ;  /* 0xffffffe8006c7947 */ /* 0x000fea000383ffff */
.L_x_112:
[----:B------:R-:W-:Y:S01]  /*6630*/  BSSY B0, `(.L_x_138) ;  /* 0x0000006000007945 */ /* 0x000fe20003800000 */
[----:B------:R-:W-:-:S07]  /*6640*/  IMAD.MOV.U32 R15, RZ, RZ, -0x1 ;  /* 0xffffffffff0f7424 */ /* 0x000fce00078e00ff */
[----:B------:R-:W-:Y:S05]  /*6650*/  WARPSYNC.COLLECTIVE R15, `(.L_x_139) ;  /* 0x000000000f0c7348 */ /* 0x000fea0003c00000 */
[----:B------:R-:W-:Y:S02]  /*6660*/  ELECT P6, UR62, PT ;  /* 0x00000000003e782f */ /* 0x000fe400038c0000 */
[----:B------:R-:W-:Y:S01]  /*6670*/  MOV R14, UR62 ;  /* 0x0000003e000e7c02 */ /* 0x000fe20008000f00 */
[----:B------:R-:W-:Y:S10]  /*6680*/  ENDCOLLECTIVE ;  /* 0x000000000000791b */ /* 0x000ff40003800000 */
.L_x_139:
[----:B------:R-:W-:Y:S05]  /*6690*/  BSYNC B0 ;  /* 0x0000000000007941 */ /* 0x000fea0003800000 */
.L_x_138:
[----:B------:R-:W-:Y:S05]  /*66a0*/  BRA `(.L_x_140) ;  /* 0xfffffff000d47947 */ /* 0x000fea000383ffff */
.L_x_116:
[----:B0-----:R0:W1:Y:S02]  /*66b0*/  SYNCS.PHASECHK.TRANS64.TRYWAIT P0, [R7+URZ], R2 ;  /* 0x00000002070075a7 */ /* 0x001064000800017f */
[----:B-1----:R-:W-:Y:S05]  /*66c0*/  @!P0 NANOSLEEP.SYNCS 0x989680 ;  /* 0x009896800000895d */ /* 0x002fea0003900000 */
[----:B------:R-:W1:Y:S02]  /*66d0*/  @!P0 SYNCS.PHASECHK.TRANS64 P0, [R7+URZ], R2 ;  /* 0x00000002070085a7 */ /* 0x000e64000800007f */
[----:B-1----:R-:W-:Y:S05]  /*66e0*/  @!P0 BRA `(.L_x_116) ;  /* 0xfffffffc00f08947 */ /* 0x002fea000383ffff */
[----:B------:R-:W-:Y:S05]  /*66f0*/  BRA `(.L_x_141) ;  /* 0xfffffff400147947 */ /* 0x000fea000383ffff */
.L_x_117:
[----:B0-----:R0:W1:Y:S02]  /*6700*/  SYNCS.PHASECHK.TRANS64.TRYWAIT P0, [R9+URZ], R4 ;  /* 0x00000004090075a7 */ /* 0x001064000800017f */
[----:B-1----:R-:W-:Y:S05]  /*6710*/  @!P0 NANOSLEEP.SYNCS 0x989680 ;  /* 0x009896800000895d */ /* 0x002fea0003900000 */
[----:B------:R-:W1:Y:S02]  /*6720*/  @!P0 SYNCS.PHASECHK.TRANS64 P0, [R9+URZ], R4 ;  /* 0x00000004090085a7 */ /* 0x000e64000800007f */
[----:B-1----:R-:W-:Y:S05]  /*6730*/  @!P0 BRA `(.L_x_117) ;  /* 0xfffffffc00f08947 */ /* 0x002fea000383ffff */
[----:B------:R-:W-:Y:S05]  /*6740*/  BRA `(.L_x_142) ;  /* 0xfffffff400247947 */ /* 0x000fea000383ffff */
.L_x_118:
[----:B0-----:R0:W1:Y:S02]  /*6750*/  SYNCS.PHASECHK.TRANS64.TRYWAIT P0, [R6+URZ], R5 ;  /* 0x00000005060075a7 */ /* 0x001064000800017f */
[----:B-1----:R-:W-:Y:S05]  /*6760*/  @!P0 NANOSLEEP.SYNCS 0x989680 ;  /* 0x009896800000895d */ /* 0x002fea0003900000 */
[----:B------:R-:W1:Y:S02]  /*6770*/  @!P0 SYNCS.PHASECHK.TRANS64 P0, [R6+URZ], R5 ;  /* 0x00000005060085a7 */ /* 0x000e64000800007f */
[----:B-1----:R-:W-:Y:S05]  /*6780*/  @!P0 BRA `(.L_x_118) ;  /* 0xfffffffc00f08947 */ /* 0x002fea000383ffff */
[----:B------:R-:W-:Y:S05]  /*6790*/  BRA `(.L_x_143) ;  /* 0xfffffff400347947 */ /* 0x000fea000383ffff */
.L_x_119:
[----:B0-----:R0:W1:Y:S02]  /*67a0*/  SYNCS.PHASECHK.TRANS64.TRYWAIT P0, [R9+URZ], R4 ;  /* 0x00000004090075a7 */ /* 0x001064000800017f */
[----:B-1----:R-:W-:Y:S05]  /*67b0*/  @!P0 NANOSLEEP.SYNCS 0x989680 ;  /* 0x009896800000895d */ /* 0x002fea0003900000 */
[----:B------:R-:W1:Y:S02]  /*67c0*/  @!P0 SYNCS.PHASECHK.TRANS64 P0, [R9+URZ], R4 ;  /* 0x00000004090085a7 */ /* 0x000e64000800007f */
[----:B-1----:R-:W-:Y:S05]  /*67d0*/  @!P0 BRA `(.L_x_119) ;  /* 0xfffffffc00f08947 */ /* 0x002fea000383ffff */
[----:B------:R-:W-:Y:S05]  /*67e0*/  BRA `(.L_x_144) ;  /* 0xfffffff400447947 */ /* 0x000fea000383ffff */
.L_x_120:
[----:B0-----:R0:W1:Y:S02]  /*67f0*/  SYNCS.PHASECHK.TRANS64.TRYWAIT P0, [R6+URZ], R5 ;  /* 0x00000005060075a7 */ /* 0x001064000800017f */
[----:B-1----:R-:W-:Y:S05]  /*6800*/  @!P0 NANOSLEEP.SYNCS 0x989680 ;  /* 0x009896800000895d */ /* 0x002fea0003900000 */
[----:B------:R-:W1:Y:S02]  /*6810*/  @!P0 SYNCS.PHASECHK.TRANS64 P0, [R6+URZ], R5 ;  /* 0x00000005060085a7 */ /* 0x000e64000800007f */
[----:B-1----:R-:W-:Y:S05]  /*6820*/  @!P0 BRA `(.L_x_120) ;  /* 0xfffffffc00f08947 */ /* 0x002fea000383ffff */
[----:B------:R-:W-:Y:S05]  /*6830*/  BRA `(.L_x_145) ;  /* 0xfffffff400547947 */ /* 0x000fea000383ffff */
.L_x_121:
[----:B0-----:R0:W1:Y:S02]  /*6840*/  SYNCS.PHASECHK.TRANS64.TRYWAIT P0, [R9+URZ], R4 ;  /* 0x00000004090075a7 */ /* 0x001064000800017f */
[----:B-1----:R-:W-:Y:S05]  /*6850*/  @!P0 NANOSLEEP.SYNCS 0x989680 ;  /* 0x009896800000895d */ /* 0x002fea0003900000 */
[----:B------:R-:W1:Y:S02]  /*6860*/  @!P0 SYNCS.PHASECHK.TRANS64 P0, [R9+URZ], R4 ;  /* 0x00000004090085a7 */ /* 0x000e64000800007f */
[----:B-1----:R-:W-:Y:S05]  /*6870*/  @!P0 BRA `(.L_x_121) ;  /* 0xfffffffc00f08947 */ /* 0x002fea000383ffff */
[----:B------:R-:W-:Y:S05]  /*6880*/  BRA `(.L_x_146) ;  /* 0xfffffff400647947 */ /* 0x000fea000383ffff */
.L_x_122:
[----:B0-----:R0:W1:Y:S02]  /*6890*/  SYNCS.PHASECHK.TRANS64.TRYWAIT P0, [R6+URZ], R5 ;  /* 0x00000005060075a7 */ /* 0x001064000800017f */
[----:B-1----:R-:W-:Y:S05]  /*68a0*/  @!P0 NANOSLEEP.SYNCS 0x989680 ;  /* 0x009896800000895d */ /* 0x002fea0003900000 */
[----:B------:R-:W1:Y:S02]  /*68b0*/  @!P0 SYNCS.PHASECHK.TRANS64 P0, [R6+URZ], R5 ;  /* 0x00000005060085a7 */ /* 0x000e64000800007f */
[----:B-1----:R-:W-:Y:S05]  /*68c0*/  @!P0 BRA `(.L_x_122) ;  /* 0xfffffffc00f08947 */ /* 0x002fea000383ffff */
[----:B------:R-:W-:Y:S05]  /*68d0*/  BRA `(.L_x_147) ;  /* 0xfffffff400747947 */ /* 0x000fea000383ffff */
.L_x_123:
[----:B0-----:R0:W1:Y:S02]  /*68e0*/  SYNCS.PHASECHK.TRANS64.TRYWAIT P0, [R9+URZ], R4 ;  /* 0x00000004090075a7 */ /* 0x001064000800017f */
[----:B-1----:R-:W-:Y:S05]  /*68f0*/  @!P0 NANOSLEEP.SYNCS 0x989680 ;  /* 0x009896800000895d */ /* 0x002fea0003900000 */
[----:B------:R-:W1:Y:S02]  /*6900*/  @!P0 SYNCS.PHASECHK.TRANS64 P0, [R9+URZ], R4 ;  /* 0x00000004090085a7 */ /* 0x000e64000800007f */
[----:B-1----:R-:W-:Y:S05]  /*6910*/  @!P0 BRA `(.L_x_123) ;  /* 0xfffffffc00f08947 */ /* 0x002fea000383ffff */
[----:B------:R-:W-:Y:S05]  /*6920*/  BRA `(.L_x_148) ;  /* 0xfffffff400847947 */ /* 0x000fea000383ffff */
.L_x_124:
[----:B0-----:R0:W1:Y:S02]  /*6930*/  SYNCS.PHASECHK.TRANS64.TRYWAIT P0, [R6+URZ], R5 ;  /* 0x00000005060075a7 */ /* 0x001064000800017f */
[----:B-1----:R-:W-:Y:S05]  /*6940*/  @!P0 NANOSLEEP.SYNCS 0x989680 ;  /* 0x009896800000895d */ /* 0x002fea0003900000 */
[----:B------:R-:W1:Y:S02]  /*6950*/  @!P0 SYNCS.PHASECHK.TRANS64 P0, [R6+URZ], R5 ;  /* 0x00000005060085a7 */ /* 0x000e64000800007f */
[----:B-1----:R-:W-:Y:S05]  /*6960*/  @!P0 BRA `(.L_x_124) ;  /* 0xfffffffc00f08947 */ /* 0x002fea000383ffff */
[----:B------:R-:W-:Y:S05]  /*6970*/  BRA `(.L_x_149) ;  /* 0xfffffff400947947 */ /* 0x000fea000383ffff */
.L_x_125:
[----:B0-----:R0:W1:Y:S02]  /*6980*/  SYNCS.PHASECHK.TRANS64.TRYWAIT P0, [R9+URZ], R4 ;  /* 0x00000004090075a7 */ /* 0x001064000800017f */
[----:B-1----:R-:W-:Y:S05]  /*6990*/  @!P0 NANOSLEEP.SYNCS 0x989680 ;  /* 0x009896800000895d */ /* 0x002fea0003900000 */
[----:B------:R-:W1:Y:S02]  /*69a0*/  @!P0 SYNCS.PHASECHK.TRANS64 P0, [R9+URZ], R4 ;  /* 0x00000004090085a7 */ /* 0x000e64000800007f */
[----:B-1----:R-:W-:Y:S05]  /*69b0*/  @!P0 BRA `(.L_x_125) ;  /* 0xfffffffc00f08947 */ /* 0x002fea000383ffff */
[----:B------:R-:W-:Y:S05]  /*69c0*/  BRA `(.L_x_150) ;  /* 0xfffffff400a47947 */ /* 0x000fea000383ffff */
.L_x_126:
[----:B0-----:R0:W1:Y:S02]  /*69d0*/  SYNCS.PHASECHK.TRANS64.TRYWAIT P0, [R6+URZ], R5 ;  /* 0x00000005060075a7 */ /* 0x001064000800017f */
[----:B-1----:R-:W-:Y:S05]  /*69e0*/  @!P0 NANOSLEEP.SYNCS 0x989680 ;  /* 0x009896800000895d */ /* 0x002fea0003900000 */
[----:B------:R-:W1:Y:S02]  /*69f0*/  @!P0 SYNCS.PHASECHK.TRANS64 P0, [R6+URZ], R5 ;  /* 0x00000005060085a7 */ /* 0x000e64000800007f */
[----:B-1----:R-:W-:Y:S05]  /*6a00*/  @!P0 BRA `(.L_x_126) ;  /* 0xfffffffc00f08947 */ /* 0x002fea000383ffff */
[----:B------:R-:W-:Y:S05]  /*6a10*/  BRA `(.L_x_151) ;  /* 0xfffffff400b47947 */ /* 0x000fea000383ffff */
.L_x_127:
[----:B0-----:R0:W1:Y:S02]  /*6a20*/  SYNCS.PHASECHK.TRANS64.TRYWAIT P0, [R9+URZ], R4 ;  /* 0x00000004090075a7 */ /* 0x001064000800017f */
[----:B-1----:R-:W-:Y:S05]  /*6a30*/  @!P0 NANOSLEEP.SYNCS 0x989680 ;  /* 0x009896800000895d */ /* 0x002fea0003900000 */
[----:B------:R-:W1:Y:S02]  /*6a40*/  @!P0 SYNCS.PHASECHK.TRANS64 P0, [R9+URZ], R4 ;  /* 0x00000004090085a7 */ /* 0x000e64000800007f */
[----:B-1----:R-:W-:Y:S05]  /*6a50*/  @!P0 BRA `(.L_x_127) ;  /* 0xfffffffc00f08947 */ /* 0x002fea000383ffff */
[----:B------:R-:W-:Y:S05]  /*6a60*/  BRA `(.L_x_152) ;  /* 0xfffffff400c47947 */ /* 0x000fea000383ffff */
.L_x_128:
[----:B0-----:R0:W1:Y:S02]  /*6a70*/  SYNCS.PHASECHK.TRANS64.TRYWAIT P0, [R6+URZ], R5 ;  /* 0x00000005060075a7 */ /* 0x001064000800017f */
[----:B-1----:R-:W-:Y:S05]  /*6a80*/  @!P0 NANOSLEEP.SYNCS 0x989680 ;  /* 0x009896800000895d */ /* 0x002fea0003900000 */
[----:B------:R-:W1:Y:S02]  /*6a90*/  @!P0 SYNCS.PHASECHK.TRANS64 P0, [R6+URZ], R5 ;  /* 0x00000005060085a7 */ /* 0x000e64000800007f */
[----:B-1----:R-:W-:Y:S05]  /*6aa0*/  @!P0 BRA `(.L_x_128) ;  /* 0xfffffffc00f08947 */ /* 0x002fea000383ffff */
[----:B------:R-:W-:Y:S05]  /*6ab0*/  BRA `(.L_x_153) ;  /* 0xfffffff400d47947 */ /* 0x000fea000383ffff */
.L_x_129:
[----:B0-----:R0:W1:Y:S02]  /*6ac0*/  SYNCS.PHASECHK.TRANS64.TRYWAIT P0, [R9+URZ], R4 ;  /* 0x00000004090075a7 */ /* 0x001064000800017f */
[----:B-1----:R-:W-:Y:S05]  /*6ad0*/  @!P0 NANOSLEEP.SYNCS 0x989680 ;  /* 0x009896800000895d */ /* 0x002fea0003900000 */
[----:B------:R-:W1:Y:S02]  /*6ae0*/  @!P0 SYNCS.PHASECHK.TRANS64 P0, [R9+URZ], R4 ;  /* 0x00000004090085a7 */ /* 0x000e64000800007f */
[----:B-1----:R-:W-:Y:S05]  /*6af0*/  @!P0 BRA `(.L_x_129) ;  /* 0xfffffffc00f08947 */ /* 0x002fea000383ffff */
[----:B------:R-:W-:Y:S05]  /*6b00*/  BRA `(.L_x_154) ;  /* 0xfffffff400e47947 */ /* 0x000fea000383ffff */
.L_x_130:
[----:B0-----:R0:W1:Y:S02]  /*6b10*/  SYNCS.PHASECHK.TRANS64.TRYWAIT P0, [R6+URZ], R5 ;  /* 0x00000005060075a7 */ /* 0x001064000800017f */
[----:B-1----:R-:W-:Y:S05]  /*6b20*/  @!P0 NANOSLEEP.SYNCS 0x989680 ;  /* 0x009896800000895d */ /* 0x002fea0003900000 */
[----:B------:R-:W1:Y:S02]  /*6b30*/  @!P0 SYNCS.PHASECHK.TRANS64 P0, [R6+URZ], R5 ;  /* 0x00000005060085a7 */ /* 0x000e64000800007f */
[----:B-1----:R-:W-:Y:S05]  /*6b40*/  @!P0 BRA `(.L_x_130) ;  /* 0xfffffffc00f08947 */ /* 0x002fea000383ffff */
[----:B------:R-:W-:Y:S05]  /*6b50*/  BRA `(.L_x_155) ;  /* 0xfffffff400f47947 */ /* 0x000fea000383ffff */
.L_x_131:
[----:B0-----:R0:W1:Y:S02]  /*6b60*/  SYNCS.PHASECHK.TRANS64.TRYWAIT P0, [R9+URZ], R4 ;  /* 0x00000004090075a7 */ /* 0x001064000800017f */
[----:B-1----:R-:W-:Y:S05]  /*6b70*/  @!P0 NANOSLEEP.SYNCS 0x989680 ;  /* 0x009896800000895d */ /* 0x002fea0003900000 */
[----:B------:R-:W1:Y:S02]  /*6b80*/  @!P0 SYNCS.PHASECHK.TRANS64 P0, [R9+URZ], R4 ;  /* 0x00000004090085a7 */ /* 0x000e64000800007f */
[----:B-1----:R-:W-:Y:S05]  /*6b90*/  @!P0 BRA `(.L_x_131) ;  /* 0xfffffffc00f08947 */ /* 0x002fea000383ffff */
[----:B------:R-:W-:Y:S05]  /*6ba0*/  BRA `(.L_x_156) ;  /* 0xfffffff800047947 */ /* 0x000fea000383ffff */
.L_x_132:
[----:B-1----:R1:W2:Y:S02]  /*6bb0*/  SYNCS.PHASECHK.TRANS64.TRYWAIT P0, [R6+URZ], R5 ;  /* 0x00000005060075a7 */ /* 0x0022a4000800017f */
[----:B--2---:R-:W-:Y:S05]  /*6bc0*/  @!P0 NANOSLEEP.SYNCS 0x989680 ;  /* 0x009896800000895d */ /* 0x004fea0003900000 */
[----:B------:R-:W2:Y:S02]  /*6bd0*/  @!P0 SYNCS.PHASECHK.TRANS64 P0, [R6+URZ], R5 ;  /* 0x00000005060085a7 */ /* 0x000ea4000800007f */
[----:B--2---:R-:W-:Y:S05]  /*6be0*/  @!P0 BRA `(.L_x_132) ;  /* 0xfffffffc00f08947 */ /* 0x004fea000383ffff */
[----:B------:R-:W-:Y:S05]  /*6bf0*/  BRA `(.L_x_157) ;  /* 0xfffffff8000c7947 */ /* 0x000fea000383ffff */
.L_x_158:
[----:B------:R-:W-:-:S00]  /*6c00*/  BRA `(.L_x_158) ;  /* 0xfffffffc00fc7947 */ /* 0x000fc0000383ffff */
[----:B------:R-:W-:-:S00]  /*6c10*/  NOP ;  /* 0x0000000000007918 */ /* 0x000fc00000000000 */
        /* <DEDUP_REMOVED lines=14> */
.L_x_159:


//--------------------- .nv.global.init           --------------------------
	.section	.nv.global.init,"aw",@progbits
.nv.global.init:
	.type		$str$22,@object
	.size		$str$22,($str$23 - $str$22)
$str$22:
        /*0000*/ 	.byte	0x6b, 0x5f, 0x74, 0x69, 0x6c, 0x65, 0x5f, 0x63, 0x6f, 0x75, 0x6e, 0x74, 0x20, 0x3e, 0x3d, 0x20
        /*0010*/ 	.byte	0x31, 0x00
	.type		$str$23,@object
	.size		$str$23,(__unnamed_1 - $str$23)
$str$23:
        /*0012*/ 	.byte	0x2f, 0x74, 0x6d, 0x70, 0x2f, 0x63, 0x75, 0x74, 0x6c, 0x61, 0x73, 0x73, 0x5f, 0x73, 0x77, 0x65
        /*0022*/ 	.byte	0x65, 0x70, 0x5f, 0x73, 0x72, 0x63, 0x2f, 0x69, 0x6e, 0x63, 0x6c, 0x75, 0x64, 0x65, 0x2f, 0x63
        /*0032*/ 	.byte	0x75, 0x74, 0x6c, 0x61, 0x73, 0x73, 0x2f, 0x67, 0x65, 0x6d, 0x6d, 0x2f, 0x63, 0x6f, 0x6c, 0x6c
        /*0042*/ 	.byte	0x65, 0x63, 0x74, 0x69, 0x76, 0x65, 0x2f, 0x73, 0x6d, 0x39, 0x30, 0x5f, 0x6d, 0x6d, 0x61, 0x5f
        /*0052*/ 	.byte	0x74, 0x6d, 0x61, 0x5f, 0x67, 0x6d, 0x6d, 0x61, 0x5f, 0x73, 0x73, 0x5f, 0x77, 0x61, 0x72, 0x70
        /*0062*/ 	.byte	0x73, 0x70, 0x65, 0x63, 0x69, 0x61, 0x6c, 0x69, 0x7a, 0x65, 0x64, 0x2e, 0x68, 0x70, 0x70, 0x00
	.type		__unnamed_1,@object
	.size		__unnamed_1,(.L_0 - __unnamed_1)
__unnamed_1:
        /*0072*/ 	.byte	0x76, 0x6f, 0x69, 0x64, 0x20, 0x63, 0x75, 0x74, 0x6c, 0x61, 0x73, 0x73, 0x3a, 0x3a, 0x67, 0x65
        /* <DEDUP_REMOVED lines=179> */
        /*0bb2*/ 	.byte	0x69, 0x64, 0x65, 0x6e, 0x74, 0x69, 0x74, 0x79, 0x5d, 0x00
.L_0:


//--------------------- .nv.shared._ZN7cutlass13device_kernelINS_4gemm6kernel13GemmUniversalIN4cute5tupleIJiiiiEEENS1_10collective13CollectiveMmaINS1_34MainloopSm90TmaGmmaWarpSpecializedILi18ENS5_IJNS4_1CILi1EEESB_SB_EEENS1_35KernelTmaWarpSpecializedCooperativeEEENS5_IJNSA_ILi128EEENSA_ILi64EEENSA_ILi32EEEEEENS_6half_tENS5_IJSB_llEEESJ_NS5_IJlSB_lEEENS4_8TiledMMAINS4_8MMA_AtomIJNS4_4SM904GMMA25MMA_64x64x16_F32F16F16_SSILNSP_5MajorE1ELSR_0ELNSP_7ScaleInE1ELSS_1EEEEEENS4_6LayoutINS5_IJNSA_ILi2EEESB_SB_EEENS5_IJSB_NSA_ILi0EEESY_EEEEENS5_IJNS4_10UnderscoreES11_S11_EEEEENS4_13SM90_TMA_LOADENS4_14ComposedLayoutINS4_7SwizzleILi3ELi4ELi3EEENS4_18smem_ptr_flag_bitsILi16EEENSV_INS5_IJSG_NSA_ILi8EEEEEENS5_IJSB_SG_EEEEEEEvNS4_8identityES14_NS15_INS16_ILi2ELi4ELi3EEES19_NSV_INS5_IJS1A_SH_EEENS5_IJSH_SB_EEEEEEEvS1F_EENS_8epilogue10collective6detail29Sm90TmaWarpSpecializedAdapterINS1N_15DefaultEpilogueISJ_SL_SL_NS1M_6thread17LinearCombinationISJ_Li1EffLNS1R_9ScaleType4KindE0ELNS_15FloatRoundStyleE2ESJ_EENS1_15EpilogueDefaultEEEEEvvEEEEvNT_6ParamsE --------------------------
	.section	.nv.shared._ZN7cutlass13device_kernelINS_4gemm6kernel13GemmUniversalIN4cute5tupleIJiiiiEEENS1_10collective13CollectiveMmaINS1_34MainloopSm90TmaGmmaWarpSpecializedILi18ENS5_IJNS4_1CILi1EEESB_SB_EEENS1_35KernelTmaWarpSpecializedCooperativeEEENS5_IJNSA_ILi128EEENSA_ILi64EEENSA_ILi32EEEEEENS_6half_tENS5_IJSB_llEEESJ_NS5_IJlSB_lEEENS4_8TiledMMAINS4_8MMA_AtomIJNS4_4SM904GMMA25MMA_64x64x16_F32F16F16_SSILNSP_5MajorE1ELSR_0ELNSP_7ScaleInE1ELSS_1EEEEEENS4_6LayoutINS5_IJNSA_ILi2EEESB_SB_EEENS5_IJSB_NSA_ILi0EEESY_EEEEENS5_IJNS4_10UnderscoreES11_S11_EEEEENS4_13SM90_TMA_LOADENS4_14ComposedLayoutINS4_7SwizzleILi3ELi4ELi3EEENS4_18smem_ptr_flag_bitsILi16EEENSV_INS5_IJSG_NSA_ILi8EEEEEENS5_IJSB_SG_EEEEEEEvNS4_8identityES14_NS15_INS16_ILi2ELi4ELi3EEES19_NSV_INS5_IJS1A_SH_EEENS5_IJSH_SB_EEEEEEEvS1F_EENS_8epilogue10collective6detail29Sm90TmaWarpSpecializedAdapterINS1N_15DefaultEpilogueISJ_SL_SL_NS1M_6thread17LinearCombinationISJ_Li1EffLNS1R_9ScaleType4KindE0ELNS_15FloatRoundStyleE2ESJ_EENS1_15EpilogueDefaultEEEEEvvEEEEvNT_6ParamsE,"aw",@nobits
	.sectionflags	@""
	.align	16
	.zero		1024


//--------------------- .nv.shared.reserved.0     --------------------------
	.section	.nv.shared.reserved.0,"aw",@nobits
	.weak		__nv_reservedSMEM_offset_0_alias
	.size		__nv_reservedSMEM_offset_0_alias, 0, 0
	.other		__nv_reservedSMEM_offset_0_alias,@"STO_CUDA_RESERVED_SHARED STV_DEFAULT"
__nv_reservedSMEM_offset_0_alias:
	.zero		0


//--------------------- .nv.global                --------------------------
	.section	.nv.global,"aw",@nobits
.nv.global:
	.type		_ZN40_INTERNAL_f0a5645b_4_k_cu_16c9cd54_201624cute1_E,@object
	.size		_ZN40_INTERNAL_f0a5645b_4_k_cu_16c9cd54_201624cute1_E,(_ZN40_INTERNAL_f0a5645b_4_k_cu_16c9cd54_201624cuda3std3__45__cpo6cbeginE - _ZN40_INTERNAL_f0a5645b_4_k_cu_16c9cd54_201624cute1_E)
_ZN40_INTERNAL_f0a5645b_4_k_cu_16c9cd54_201624cute1_E:
	.zero		1
	.type		_ZN40_INTERNAL_f0a5645b_4_k_cu_16c9cd54_201624cuda3std3__45__cpo6cbeginE,@object
	.size		_ZN40_INTERNAL_f0a5645b_4_k_cu_16c9cd54_201624cuda3std3__45__cpo6cbeginE,(_ZN40_INTERNAL_f0a5645b_4_k_cu_16c9cd54_201624cuda3std3__48in_placeE - _ZN40_INTERNAL_f0a5645b_4_k_cu_16c9cd54_201624cuda3std3__45__cpo6cbeginE)
_ZN40_INTERNAL_f0a5645b_4_k_cu_16c9cd54_201624cuda3std3__45__cpo6cbeginE:
	.zero		1
	.type		_ZN40_INTERNAL_f0a5645b_4_k_cu_16c9cd54_201624cuda3std3__48in_placeE,@object
	.size		_ZN40_INTERNAL_f0a5645b_4_k_cu_16c9cd54_201624cuda3std3__48in_placeE,(_ZN40_INTERNAL_f0a5645b_4_k_cu_16c9cd54_201624cuda3std6ranges3__45__cpo9iter_moveE - _ZN40_INTERNAL_f0a5645b_4_k_cu_16c9cd54_201624cuda3std3__48in_placeE)
_ZN40_INTERNAL_f0a5645b_4_k_cu_16c9cd54_201624cuda3std3__48in_placeE:
	.zero		1
	.type		_ZN40_INTERNAL_f0a5645b_4_k_cu_16c9cd54_201624cuda3std6ranges3__45__cpo9iter_moveE,@object
	.size		_ZN40_INTERNAL_f0a5645b_4_k_cu_16c9cd54_201624cuda3std6ranges3__45__cpo9iter_moveE,(_ZN40_INTERNAL_f0a5645b_4_k_cu_16c9cd54_201624cuda3std3__45__cpo5beginE - _ZN40_INTERNAL_f0a5645b_4_k_cu_16c9cd54_201624cuda3std6ranges3__45__cpo9iter_moveE)
_ZN40_INTERNAL_f0a5645b_4_k_cu_16c9cd54_201624cuda3std6ranges3__45__cpo9iter_moveE:
	.zero		1
	.type		_ZN40_INTERNAL_f0a5645b_4_k_cu_16c9cd54_201624cuda3std3__45__cpo5beginE,@object
	.size		_ZN40_INTERNAL_f0a5645b_4_k_cu_16c9cd54_201624cuda3std3__45__cpo5beginE,(_ZN40_INTERNAL_f0a5645b_4_k_cu_16c9cd54_201624cuda3std3__442_GLOBAL__N__f0a5645b_4_k_cu_16c9cd54_201626ignoreE - _ZN40_INTERNAL_f0a5645b_4_k_cu_16c9cd54_201624cuda3std3__45__cpo5beginE)
_ZN40_INTERNAL_f0a5645b_4_k_cu_16c9cd54_201624cuda3std3__45__cpo5beginE:
	.zero		1
	.type		_ZN40_INTERNAL_f0a5645b_4_k_cu_16c9cd54_201624cuda3std3__442_GLOBAL__N__f0a5645b_4_k_cu_16c9cd54_201626ignoreE,@object
	.size		_ZN40_INTERNAL_f0a5645b_4_k_cu_16c9cd54_201624cuda3std3__442_GLOBAL__N__f0a5645b_4_k_cu_16c9cd54_201626ignoreE,(_ZN40_INTERNAL_f0a5645b_4_k_cu_16c9cd54_201624cute7productE - _ZN40_INTERNAL_f0a5645b_4_k_cu_16c9cd54_201624cuda3std3__442_GLOBAL__N__f0a5645b_4_k_cu_16c9cd54_201626ignoreE)
_ZN40_INTERNAL_f0a5645b_4_k_cu_16c9cd54_201624cuda3std3__442_GLOBAL__N__f0a5645b_4_k_cu_16c9cd54_201626ignoreE:
	.zero		1
	.type		_ZN40_INTERNAL_f0a5645b_4_k_cu_16c9cd54_201624cute7productE,@object
	.size		_ZN40_INTERNAL_f0a5645b_4_k_cu_16c9cd54_201624cute7productE,(_ZN40_INTERNAL_f0a5645b_4_k_cu_16c9cd54_201624cuda3std3__45__cpo3endE - _ZN40_INTERNAL_f0a5645b_4_k_cu_16c9cd54_201624cute7productE)
_ZN40_INTERNAL_f0a5645b_4_k_cu_16c9cd54_201624cute7productE:
	.zero		1
	.type		_ZN40_INTERNAL_f0a5645b_4_k_cu_16c9cd54_201624cuda3std3__45__cpo3endE,@object
	.size		_ZN40_INTERNAL_f0a5645b_4_k_cu_16c9cd54_201624cuda3std3__45__cpo3endE,(_ZN40_INTERNAL_f0a5645b_4_k_cu_16c9cd54_201624cuda3std3__419piecewise_constructE - _ZN40_INTERNAL_f0a5645b_4_k_cu_16c9cd54_201624cuda3std3__45__cpo3endE)
_ZN40_INTERNAL_f0a5645b_4_k_cu_16c9cd54_201624cuda3std3__45__cpo3endE:
	.zero		1
	.type		_ZN40_INTERNAL_f0a5645b_4_k_cu_16c9cd54_201624cuda3std3__419piecewise_constructE,@object
	.size		_ZN40_INTERNAL_f0a5645b_4_k_cu_16c9cd54_201624cuda3std3__419piecewise_constructE,(_ZN40_INTERNAL_f0a5645b_4_k_cu_16c9cd54_201624cuda3std3__45__cpo4cendE - _ZN40_INTERNAL_f0a5645b_4_k_cu_16c9cd54_201624cuda3std3__419piecewise_constructE)
_ZN40_INTERNAL_f0a5645b_4_k_cu_16c9cd54_201624cuda3std3__419piecewise_constructE:
	.zero		1
	.type		_ZN40_INTERNAL_f0a5645b_4_k_cu_16c9cd54_201624cuda3std3__45__cpo4cendE,@object
	.size		_ZN40_INTERNAL_f0a5645b_4_k_cu_16c9cd54_201624cuda3std3__45__cpo4cendE,(_ZN40_INTERNAL_f0a5645b_4_k_cu_16c9cd54_201624cuda3std6ranges3__45__cpo4swapE - _ZN40_INTERNAL_f0a5645b_4_k_cu_16c9cd54_201624cuda3std3__45__cpo4cendE)
_ZN40_INTERNAL_f0a5645b_4_k_cu_16c9cd54_201624cuda3std3__45__cpo4cendE:
	.zero		1
	.type		_ZN40_INTERNAL_f0a5645b_4_k_cu_16c9cd54_201624cuda3std6ranges3__45__cpo4swapE,@object
	.size		_ZN40_INTERNAL_f0a5645b_4_k_cu_16c9cd54_201624cuda3std6ranges3__45__cpo4swapE,(.L_8 - _ZN40_INTERNAL_f0a5645b_4_k_cu_16c9cd54_201624cuda3std6ranges3__45__cpo4swapE)
_ZN40_INTERNAL_f0a5645b_4_k_cu_16c9cd54_201624cuda3std6ranges3__45__cpo4swapE:
	.zero		1
.L_8:


//--------------------- .nv.constant0._ZN7cutlass13device_kernelINS_4gemm6kernel13GemmUniversalIN4cute5tupleIJiiiiEEENS1_10collective13CollectiveMmaINS1_34MainloopSm90TmaGmmaWarpSpecializedILi18ENS5_IJNS4_1CILi1EEESB_SB_EEENS1_35KernelTmaWarpSpecializedCooperativeEEENS5_IJNSA_ILi128EEENSA_ILi64EEENSA_ILi32EEEEEENS_6half_tENS5_IJSB_llEEESJ_NS5_IJlSB_lEEENS4_8TiledMMAINS4_8MMA_AtomIJNS4_4SM904GMMA25MMA_64x64x16_F32F16F16_SSILNSP_5MajorE1ELSR_0ELNSP_7ScaleInE1ELSS_1EEEEEENS4_6LayoutINS5_IJNSA_ILi2EEESB_SB_EEENS5_IJSB_NSA_ILi0EEESY_EEEEENS5_IJNS4_10UnderscoreES11_S11_EEEEENS4_13SM90_TMA_LOADENS4_14ComposedLayoutINS4_7SwizzleILi3ELi4ELi3EEENS4_18smem_ptr_flag_bitsILi16EEENSV_INS5_IJSG_NSA_ILi8EEEEEENS5_IJSB_SG_EEEEEEEvNS4_8identityES14_NS15_INS16_ILi2ELi4ELi3EEES19_NSV_INS5_IJS1A_SH_EEENS5_IJSH_SB_EEEEEEEvS1F_EENS_8epilogue10collective6detail29Sm90TmaWarpSpecializedAdapterINS1N_15DefaultEpilogueISJ_SL_SL_NS1M_6thread17LinearCombinationISJ_Li1EffLNS1R_9ScaleType4KindE0ELNS_15FloatRoundStyleE2ESJ_EENS1_15EpilogueDefaultEEEEEvvEEEEvNT_6ParamsE --------------------------
	.section	.nv.constant0._ZN7cutlass13device_kernelINS_4gemm6kernel13GemmUniversalIN4cute5tupleIJiiiiEEENS1_10collective13CollectiveMmaINS1_34MainloopSm90TmaGmmaWarpSpecializedILi18ENS5_IJNS4_1CILi1EEESB_SB_EEENS1_35KernelTmaWarpSpecializedCooperativeEEENS5_IJNSA_ILi128EEENSA_ILi64EEENSA_ILi32EEEEEENS_6half_tENS5_IJSB_llEEESJ_NS5_IJlSB_lEEENS4_8TiledMMAINS4_8MMA_AtomIJNS4_4SM904GMMA25MMA_64x64x16_F32F16F16_SSILNSP_5MajorE1ELSR_0ELNSP_7ScaleInE1ELSS_1EEEEEENS4_6LayoutINS5_IJNSA_ILi2EEESB_SB_EEENS5_IJSB_NSA_ILi0EEESY_EEEEENS5_IJNS4_10UnderscoreES11_S11_EEEEENS4_13SM90_TMA_LOADENS4_14ComposedLayoutINS4_7SwizzleILi3ELi4ELi3EEENS4_18smem_ptr_flag_bitsILi16EEENSV_INS5_IJSG_NSA_ILi8EEEEEENS5_IJSB_SG_EEEEEEEvNS4_8identityES14_NS15_INS16_ILi2ELi4ELi3EEES19_NSV_INS5_IJS1A_SH_EEENS5_IJSH_SB_EEEEEEEvS1F_EENS_8epilogue10collective6detail29Sm90TmaWarpSpecializedAdapterINS1N_15DefaultEpilogueISJ_SL_SL_NS1M_6thread17LinearCombinationISJ_Li1EffLNS1R_9ScaleType4KindE0ELNS_15FloatRoundStyleE2ESJ_EENS1_15EpilogueDefaultEEEEEvvEEEEvNT_6ParamsE,"a",@progbits
	.sectionflags	@""
	.align	4
.nv.constant0._ZN7cutlass13device_kernelINS_4gemm6kernel13GemmUniversalIN4cute5tupleIJiiiiEEENS1_10collective13CollectiveMmaINS1_34MainloopSm90TmaGmmaWarpSpecializedILi18ENS5_IJNS4_1CILi1EEESB_SB_EEENS1_35KernelTmaWarpSpecializedCooperativeEEENS5_IJNSA_ILi128EEENSA_ILi64EEENSA_ILi32EEEEEENS_6half_tENS5_IJSB_llEEESJ_NS5_IJlSB_lEEENS4_8TiledMMAINS4_8MMA_AtomIJNS4_4SM904GMMA25MMA_64x64x16_F32F16F16_SSILNSP_5MajorE1ELSR_0ELNSP_7ScaleInE1ELSS_1EEEEEENS4_6LayoutINS5_IJNSA_ILi2EEESB_SB_EEENS5_IJSB_NSA_ILi0EEESY_EEEEENS5_IJNS4_10UnderscoreES11_S11_EEEEENS4_13SM90_TMA_LOADENS4_14ComposedLayoutINS4_7SwizzleILi3ELi4ELi3EEENS4_18smem_ptr_flag_bitsILi16EEENSV_INS5_IJSG_NSA_ILi8EEEEEENS5_IJSB_SG_EEEEEEEvNS4_8identityES14_NS15_INS16_ILi2ELi4ELi3EEES19_NSV_INS5_IJS1A_SH_EEENS5_IJSH_SB_EEEEEEEvS1F_EENS_8epilogue10collective6detail29Sm90TmaWarpSpecializedAdapterINS1N_15DefaultEpilogueISJ_SL_SL_NS1M_6thread17LinearCombinationISJ_Li1EffLNS1R_9ScaleType4KindE0ELNS_15FloatRoundStyleE2ESJ_EENS1_15EpilogueDefaultEEEEEvvEEEEvNT_6ParamsE:
	.zero		1664


//--------------------- SYMBOLS --------------------------

	.type		.nv.reservedSmem.offset0,@object
	.size		.nv.reservedSmem.offset0,0x4
	.type		__assertfail,@function
